//
// Generated by NVIDIA NVVM Compiler
//
// Compiler Build ID: CL-36424714
// Cuda compilation tools, release 13.0, V13.0.88
// Based on NVVM 20.0.0
//

.version 9.0
.target sm_100
.address_size 64

	// .globl	_Z14l2_float4_testP6float4S0_llPi
// _ZZ14l2_float4_testP6float4S0_llPiE12latency_data has been demoted

.visible .entry _Z14l2_float4_testP6float4S0_llPi(
	.param .u64 .ptr .align 1 _Z14l2_float4_testP6float4S0_llPi_param_0,
	.param .u64 .ptr .align 1 _Z14l2_float4_testP6float4S0_llPi_param_1,
	.param .u64 _Z14l2_float4_testP6float4S0_llPi_param_2,
	.param .u64 _Z14l2_float4_testP6float4S0_llPi_param_3,
	.param .u64 .ptr .align 1 _Z14l2_float4_testP6float4S0_llPi_param_4
)
{
	.reg .pred 	%p<20>;
	.reg .b16 	%rs<6>;
	.reg .b32 	%r<97>;
	.reg .b32 	%f<282>;
	.reg .b64 	%rd<71>;
	// demoted variable
	.shared .align 4 .b8 _ZZ14l2_float4_testP6float4S0_llPiE12latency_data[49152];
	ld.param.u64 	%rd20, [_Z14l2_float4_testP6float4S0_llPi_param_0];
	ld.param.u64 	%rd18, [_Z14l2_float4_testP6float4S0_llPi_param_3];
	ld.param.u64 	%rd19, [_Z14l2_float4_testP6float4S0_llPi_param_4];
	cvta.to.global.u64 	%rd1, %rd20;
	mov.u32 	%r1, %tid.x;
	mov.u32 	%r24, %ctaid.x;
	mov.u32 	%r2, %ntid.x;
	mad.lo.s32 	%r25, %r24, %r2, %r1;
	cvt.u64.u32 	%rd2, %r25;
	setp.ne.s32 	%p1, %r24, 0;
	mov.f32 	%f250, 0f00000000;
	mov.f32 	%f251, 0f00000000;
	mov.f32 	%f252, 0f00000000;
	mov.f32 	%f253, 0f00000000;
	mov.f32 	%f254, 0f00000000;
	mov.f32 	%f255, 0f00000000;
	mov.f32 	%f256, 0f00000000;
	mov.f32 	%f257, 0f00000000;
	mov.f32 	%f258, 0f00000000;
	mov.f32 	%f259, 0f00000000;
	mov.f32 	%f260, 0f00000000;
	mov.f32 	%f261, 0f00000000;
	mov.f32 	%f262, 0f00000000;
	mov.f32 	%f263, 0f00000000;
	mov.f32 	%f264, 0f00000000;
	mov.f32 	%f265, 0f00000000;
	mov.f32 	%f266, 0f00000000;
	mov.f32 	%f267, 0f00000000;
	mov.f32 	%f268, 0f00000000;
	mov.f32 	%f269, 0f00000000;
	mov.f32 	%f270, 0f00000000;
	mov.f32 	%f271, 0f00000000;
	mov.f32 	%f272, 0f00000000;
	mov.f32 	%f273, 0f00000000;
	mov.f32 	%f274, 0f00000000;
	mov.f32 	%f275, 0f00000000;
	mov.f32 	%f276, 0f00000000;
	mov.f32 	%f277, 0f00000000;
	@%p1 bra 	$L__BB0_13;
	add.s32 	%r27, %r1, %r2;
	cvt.u16.u32 	%rs2, %r27;
	sub.s16 	%rs3, 12287, %rs2;
	cvt.u16.u32 	%rs4, %r2;
	div.u16 	%rs5, %rs3, %rs4;
	and.b16  	%rs1, %rs5, 3;
	setp.eq.s16 	%p12, %rs1, 2;
	mov.u32 	%r91, %r1;
	@%p12 bra 	$L__BB0_4;
	cvt.u32.u16 	%r3, %rs1;
	mov.b32 	%r90, 0;
	mov.u32 	%r30, _ZZ14l2_float4_testP6float4S0_llPiE12latency_data;
	mov.u32 	%r91, %r1;
$L__BB0_3:
	.pragma "nounroll";
	shl.b32 	%r29, %r91, 2;
	add.s32 	%r31, %r30, %r29;
	mov.b32 	%r32, 0;
	st.shared.u32 	[%r31], %r32;
	add.s32 	%r91, %r91, %r2;
	add.s32 	%r90, %r90, 1;
	xor.b32  	%r33, %r90, %r3;
	setp.ne.s32 	%p13, %r33, 2;
	@%p13 bra 	$L__BB0_3;
$L__BB0_4:
	shl.b32 	%r9, %r2, 2;
	shl.b32 	%r34, %r91, 2;
	mov.u32 	%r35, _ZZ14l2_float4_testP6float4S0_llPiE12latency_data;
	add.s32 	%r92, %r35, %r34;
	shl.b32 	%r11, %r2, 4;
	shl.b32 	%r12, %r2, 3;
	mul.lo.s32 	%r13, %r2, 12;
$L__BB0_5:
	mov.b32 	%r36, 0;
	st.shared.u32 	[%r92], %r36;
	add.s32 	%r37, %r92, %r9;
	st.shared.u32 	[%r37], %r36;
	add.s32 	%r38, %r92, %r12;
	st.shared.u32 	[%r38], %r36;
	add.s32 	%r39, %r92, %r13;
	st.shared.u32 	[%r39], %r36;
	add.s32 	%r91, %r91, %r9;
	add.s32 	%r92, %r92, %r11;
	setp.lt.u32 	%p14, %r91, 12288;
	@%p14 bra 	$L__BB0_5;
	bar.sync 	0;
	setp.ne.s32 	%p15, %r1, 0;
	@%p15 bra 	$L__BB0_17;
	mov.b32 	%r40, 10000;
	// begin inline asm
	nanosleep.u32 %r40;
	// end inline asm
	setp.lt.s64 	%p16, %rd18, 1;
	mov.f32 	%f278, 0f00000000;
	mov.f32 	%f279, %f278;
	mov.f32 	%f280, %f278;
	mov.f32 	%f281, %f278;
	@%p16 bra 	$L__BB0_11;
	mov.b32 	%r94, 0;
	mov.b64 	%rd68, 0;
	mov.f32 	%f278, 0f00000000;
	mov.u64 	%rd69, %rd2;
$L__BB0_9:
	ld.param.u64 	%rd65, [_Z14l2_float4_testP6float4S0_llPi_param_2];
	// begin inline asm
	mov.u64 	%rd55, %clock64;
	// end inline asm
	shl.b64 	%rd57, %rd69, 4;
	add.s64 	%rd58, %rd1, %rd57;
	ld.global.v4.f32 	{%f145, %f146, %f147, %f148}, [%rd58];
	add.f32 	%f281, %f281, %f145;
	add.f32 	%f280, %f280, %f146;
	add.f32 	%f279, %f279, %f147;
	add.f32 	%f278, %f278, %f148;
	bar.sync 	0;
	// begin inline asm
	mov.u64 	%rd56, %clock64;
	// end inline asm
	add.s64 	%rd69, %rd69, 32;
	setp.ge.s64 	%p17, %rd69, %rd65;
	@%p17 bra 	$L__BB0_11;
	cvt.u32.u64 	%r42, %rd56;
	cvt.u32.u64 	%r43, %rd55;
	sub.s32 	%r44, %r42, %r43;
	shl.b32 	%r45, %r94, 2;
	add.s32 	%r47, %r35, %r45;
	st.shared.u32 	[%r47], %r44;
	add.s32 	%r48, %r94, 1;
	mul.hi.s32 	%r49, %r48, 715827883;
	shr.u32 	%r50, %r49, 31;
	shr.u32 	%r51, %r49, 11;
	add.s32 	%r52, %r51, %r50;
	mul.lo.s32 	%r53, %r52, 12288;
	sub.s32 	%r94, %r48, %r53;
	add.s64 	%rd68, %rd68, 20;
	setp.lt.s64 	%p18, %rd68, %rd18;
	@%p18 bra 	$L__BB0_9;
$L__BB0_11:
	bar.sync 	0;
	cvta.to.global.u64 	%rd59, %rd19;
	mov.u32 	%r56, _ZZ14l2_float4_testP6float4S0_llPiE12latency_data;
	add.s32 	%r95, %r56, 64;
	add.s64 	%rd70, %rd59, 64;
	mov.b32 	%r96, 0;
$L__BB0_12:
	ld.shared.u32 	%r57, [%r95+-64];
	st.global.u32 	[%rd70+-64], %r57;
	ld.shared.u32 	%r58, [%r95+-60];
	st.global.u32 	[%rd70+-60], %r58;
	ld.shared.u32 	%r59, [%r95+-56];
	st.global.u32 	[%rd70+-56], %r59;
	ld.shared.u32 	%r60, [%r95+-52];
	st.global.u32 	[%rd70+-52], %r60;
	ld.shared.u32 	%r61, [%r95+-48];
	st.global.u32 	[%rd70+-48], %r61;
	ld.shared.u32 	%r62, [%r95+-44];
	st.global.u32 	[%rd70+-44], %r62;
	ld.shared.u32 	%r63, [%r95+-40];
	st.global.u32 	[%rd70+-40], %r63;
	ld.shared.u32 	%r64, [%r95+-36];
	st.global.u32 	[%rd70+-36], %r64;
	ld.shared.u32 	%r65, [%r95+-32];
	st.global.u32 	[%rd70+-32], %r65;
	ld.shared.u32 	%r66, [%r95+-28];
	st.global.u32 	[%rd70+-28], %r66;
	ld.shared.u32 	%r67, [%r95+-24];
	st.global.u32 	[%rd70+-24], %r67;
	ld.shared.u32 	%r68, [%r95+-20];
	st.global.u32 	[%rd70+-20], %r68;
	ld.shared.u32 	%r69, [%r95+-16];
	st.global.u32 	[%rd70+-16], %r69;
	ld.shared.u32 	%r70, [%r95+-12];
	st.global.u32 	[%rd70+-12], %r70;
	ld.shared.u32 	%r71, [%r95+-8];
	st.global.u32 	[%rd70+-8], %r71;
	ld.shared.u32 	%r72, [%r95+-4];
	st.global.u32 	[%rd70+-4], %r72;
	ld.shared.u32 	%r73, [%r95];
	st.global.u32 	[%rd70], %r73;
	ld.shared.u32 	%r74, [%r95+4];
	st.global.u32 	[%rd70+4], %r74;
	ld.shared.u32 	%r75, [%r95+8];
	st.global.u32 	[%rd70+8], %r75;
	ld.shared.u32 	%r76, [%r95+12];
	st.global.u32 	[%rd70+12], %r76;
	ld.shared.u32 	%r77, [%r95+16];
	st.global.u32 	[%rd70+16], %r77;
	ld.shared.u32 	%r78, [%r95+20];
	st.global.u32 	[%rd70+20], %r78;
	ld.shared.u32 	%r79, [%r95+24];
	st.global.u32 	[%rd70+24], %r79;
	ld.shared.u32 	%r80, [%r95+28];
	st.global.u32 	[%rd70+28], %r80;
	ld.shared.u32 	%r81, [%r95+32];
	st.global.u32 	[%rd70+32], %r81;
	ld.shared.u32 	%r82, [%r95+36];
	st.global.u32 	[%rd70+36], %r82;
	ld.shared.u32 	%r83, [%r95+40];
	st.global.u32 	[%rd70+40], %r83;
	ld.shared.u32 	%r84, [%r95+44];
	st.global.u32 	[%rd70+44], %r84;
	ld.shared.u32 	%r85, [%r95+48];
	st.global.u32 	[%rd70+48], %r85;
	ld.shared.u32 	%r86, [%r95+52];
	st.global.u32 	[%rd70+52], %r86;
	ld.shared.u32 	%r87, [%r95+56];
	st.global.u32 	[%rd70+56], %r87;
	ld.shared.u32 	%r88, [%r95+60];
	st.global.u32 	[%rd70+60], %r88;
	add.s32 	%r96, %r96, 32;
	add.s32 	%r95, %r95, 128;
	add.s64 	%rd70, %rd70, 128;
	setp.ne.s32 	%p19, %r96, 12288;
	@%p19 bra 	$L__BB0_12;
	bra.uni 	$L__BB0_16;
$L__BB0_13:
	setp.lt.s64 	%p2, %rd18, 1;
	mov.f32 	%f278, 0f00000000;
	mov.f32 	%f279, %f278;
	mov.f32 	%f280, %f278;
	mov.f32 	%f281, %f278;
	@%p2 bra 	$L__BB0_16;
	mov.b64 	%rd67, 0;
	mov.f32 	%f250, 0f00000000;
	ld.param.u64 	%rd64, [_Z14l2_float4_testP6float4S0_llPi_param_2];
	cvt.u64.u32 	%rd24, %r2;
	mov.f32 	%f251, %f250;
	mov.f32 	%f252, %f250;
	mov.f32 	%f253, %f250;
	mov.f32 	%f254, %f250;
	mov.f32 	%f255, %f250;
	mov.f32 	%f256, %f250;
	mov.f32 	%f257, %f250;
	mov.f32 	%f258, %f250;
	mov.f32 	%f259, %f250;
	mov.f32 	%f260, %f250;
	mov.f32 	%f261, %f250;
	mov.f32 	%f262, %f250;
	mov.f32 	%f263, %f250;
	mov.f32 	%f264, %f250;
	mov.f32 	%f265, %f250;
	mov.f32 	%f266, %f250;
	mov.f32 	%f267, %f250;
	mov.f32 	%f268, %f250;
	mov.f32 	%f269, %f250;
	mov.f32 	%f270, %f250;
	mov.f32 	%f271, %f250;
	mov.f32 	%f272, %f250;
	mov.f32 	%f273, %f250;
	mov.f32 	%f274, %f250;
	mov.f32 	%f275, %f250;
	mov.f32 	%f276, %f250;
	mov.f32 	%f277, %f250;
	mov.f32 	%f278, %f250;
	mov.f32 	%f279, %f250;
	mov.f32 	%f280, %f250;
	mov.f32 	%f281, %f250;
	mov.u64 	%rd66, %rd2;
$L__BB0_15:
	shl.b64 	%rd22, %rd66, 4;
	add.s64 	%rd23, %rd1, %rd22;
	ld.global.v4.f32 	{%f111, %f112, %f113, %f114}, [%rd23];
	add.f32 	%f281, %f281, %f111;
	add.f32 	%f280, %f280, %f112;
	add.f32 	%f279, %f279, %f113;
	add.f32 	%f278, %f278, %f114;
	add.s64 	%rd25, %rd66, %rd24;
	setp.lt.s64 	%p3, %rd25, %rd64;
	selp.b64 	%rd26, %rd25, %rd2, %p3;
	shl.b64 	%rd27, %rd26, 4;
	add.s64 	%rd28, %rd1, %rd27;
	ld.global.v4.f32 	{%f115, %f116, %f117, %f118}, [%rd28];
	add.f32 	%f277, %f277, %f115;
	add.f32 	%f276, %f276, %f116;
	add.f32 	%f275, %f275, %f117;
	add.f32 	%f274, %f274, %f118;
	add.s64 	%rd29, %rd26, %rd24;
	setp.lt.s64 	%p4, %rd29, %rd64;
	selp.b64 	%rd30, %rd29, %rd2, %p4;
	shl.b64 	%rd31, %rd30, 4;
	add.s64 	%rd32, %rd1, %rd31;
	ld.global.v4.f32 	{%f119, %f120, %f121, %f122}, [%rd32];
	add.f32 	%f273, %f273, %f119;
	add.f32 	%f272, %f272, %f120;
	add.f32 	%f271, %f271, %f121;
	add.f32 	%f270, %f270, %f122;
	add.s64 	%rd33, %rd30, %rd24;
	setp.lt.s64 	%p5, %rd33, %rd64;
	selp.b64 	%rd34, %rd33, %rd2, %p5;
	shl.b64 	%rd35, %rd34, 4;
	add.s64 	%rd36, %rd1, %rd35;
	ld.global.v4.f32 	{%f123, %f124, %f125, %f126}, [%rd36];
	add.f32 	%f269, %f269, %f123;
	add.f32 	%f268, %f268, %f124;
	add.f32 	%f267, %f267, %f125;
	add.f32 	%f266, %f266, %f126;
	add.s64 	%rd37, %rd34, %rd24;
	setp.lt.s64 	%p6, %rd37, %rd64;
	selp.b64 	%rd38, %rd37, %rd2, %p6;
	shl.b64 	%rd39, %rd38, 4;
	add.s64 	%rd40, %rd1, %rd39;
	ld.global.v4.f32 	{%f127, %f128, %f129, %f130}, [%rd40];
	add.f32 	%f265, %f265, %f127;
	add.f32 	%f264, %f264, %f128;
	add.f32 	%f263, %f263, %f129;
	add.f32 	%f262, %f262, %f130;
	add.s64 	%rd41, %rd38, %rd24;
	setp.lt.s64 	%p7, %rd41, %rd64;
	selp.b64 	%rd42, %rd41, %rd2, %p7;
	shl.b64 	%rd43, %rd42, 4;
	add.s64 	%rd44, %rd1, %rd43;
	ld.global.v4.f32 	{%f131, %f132, %f133, %f134}, [%rd44];
	add.f32 	%f261, %f261, %f131;
	add.f32 	%f260, %f260, %f132;
	add.f32 	%f259, %f259, %f133;
	add.f32 	%f258, %f258, %f134;
	add.s64 	%rd45, %rd42, %rd24;
	setp.lt.s64 	%p8, %rd45, %rd64;
	selp.b64 	%rd46, %rd45, %rd2, %p8;
	shl.b64 	%rd47, %rd46, 4;
	add.s64 	%rd48, %rd1, %rd47;
	ld.global.v4.f32 	{%f135, %f136, %f137, %f138}, [%rd48];
	add.f32 	%f257, %f257, %f135;
	add.f32 	%f256, %f256, %f136;
	add.f32 	%f255, %f255, %f137;
	add.f32 	%f254, %f254, %f138;
	add.s64 	%rd49, %rd46, %rd24;
	setp.lt.s64 	%p9, %rd49, %rd64;
	selp.b64 	%rd50, %rd49, %rd2, %p9;
	shl.b64 	%rd51, %rd50, 4;
	add.s64 	%rd52, %rd1, %rd51;
	ld.global.v4.f32 	{%f139, %f140, %f141, %f142}, [%rd52];
	add.f32 	%f253, %f253, %f139;
	add.f32 	%f252, %f252, %f140;
	add.f32 	%f251, %f251, %f141;
	add.f32 	%f250, %f250, %f142;
	add.s64 	%rd53, %rd50, %rd24;
	setp.lt.s64 	%p10, %rd53, %rd64;
	selp.b64 	%rd66, %rd53, %rd2, %p10;
	add.s64 	%rd67, %rd67, 8;
	setp.lt.s64 	%p11, %rd67, %rd18;
	@%p11 bra 	$L__BB0_15;
$L__BB0_16:
	ld.param.u64 	%rd63, [_Z14l2_float4_testP6float4S0_llPi_param_1];
	add.f32 	%f150, %f281, 0f00000000;
	add.f32 	%f151, %f280, 0f00000000;
	add.f32 	%f152, %f279, 0f00000000;
	add.f32 	%f153, %f278, 0f00000000;
	add.f32 	%f154, %f150, %f277;
	add.f32 	%f155, %f151, %f276;
	add.f32 	%f156, %f152, %f275;
	add.f32 	%f157, %f153, %f274;
	add.f32 	%f158, %f154, %f273;
	add.f32 	%f159, %f155, %f272;
	add.f32 	%f160, %f156, %f271;
	add.f32 	%f161, %f157, %f270;
	add.f32 	%f162, %f158, %f269;
	add.f32 	%f163, %f159, %f268;
	add.f32 	%f164, %f160, %f267;
	add.f32 	%f165, %f161, %f266;
	add.f32 	%f166, %f162, %f265;
	add.f32 	%f167, %f163, %f264;
	add.f32 	%f168, %f164, %f263;
	add.f32 	%f169, %f165, %f262;
	add.f32 	%f170, %f166, %f261;
	add.f32 	%f171, %f167, %f260;
	add.f32 	%f172, %f168, %f259;
	add.f32 	%f173, %f169, %f258;
	add.f32 	%f174, %f170, %f257;
	add.f32 	%f175, %f171, %f256;
	add.f32 	%f176, %f172, %f255;
	add.f32 	%f177, %f173, %f254;
	add.f32 	%f178, %f174, %f253;
	add.f32 	%f179, %f175, %f252;
	add.f32 	%f180, %f176, %f251;
	add.f32 	%f181, %f177, %f250;
	cvta.to.global.u64 	%rd60, %rd63;
	shl.b64 	%rd61, %rd2, 4;
	add.s64 	%rd62, %rd60, %rd61;
	st.global.v4.f32 	[%rd62], {%f178, %f179, %f180, %f181};
$L__BB0_17:
	ret;

}
	// .globl	_Z20l2_float_stride_testPfS_lll
.visible .entry _Z20l2_float_stride_testPfS_lll(
	.param .u64 .ptr .align 1 _Z20l2_float_stride_testPfS_lll_param_0,
	.param .u64 .ptr .align 1 _Z20l2_float_stride_testPfS_lll_param_1,
	.param .u64 _Z20l2_float_stride_testPfS_lll_param_2,
	.param .u64 _Z20l2_float_stride_testPfS_lll_param_3,
	.param .u64 _Z20l2_float_stride_testPfS_lll_param_4
)
{
	.reg .pred 	%p<28>;
	.reg .b32 	%r<8>;
	.reg .b32 	%f<108>;
	.reg .b64 	%rd<121>;

	ld.param.u64 	%rd14, [_Z20l2_float_stride_testPfS_lll_param_0];
	ld.param.u64 	%rd11, [_Z20l2_float_stride_testPfS_lll_param_1];
	ld.param.u64 	%rd15, [_Z20l2_float_stride_testPfS_lll_param_2];
	ld.param.u64 	%rd12, [_Z20l2_float_stride_testPfS_lll_param_3];
	ld.param.u64 	%rd13, [_Z20l2_float_stride_testPfS_lll_param_4];
	cvta.to.global.u64 	%rd1, %rd14;
	mov.u32 	%r1, %tid.x;
	cvt.u64.u32 	%rd16, %r1;
	mov.u32 	%r4, %ctaid.x;
	mov.u32 	%r5, %ntid.x;
	mul.lo.s32 	%r2, %r4, %r5;
	cvt.u64.u32 	%rd17, %r2;
	add.s64 	%rd18, %rd17, %rd16;
	mul.lo.s64 	%rd2, %rd15, %rd18;
	cvt.u32.u64 	%r6, %rd15;
	mul.lo.s32 	%r3, %r5, %r6;
	setp.lt.s64 	%p1, %rd13, 1;
	mov.f32 	%f92, 0f00000000;
	mov.f32 	%f93, %f92;
	mov.f32 	%f94, %f92;
	mov.f32 	%f95, %f92;
	mov.f32 	%f96, %f92;
	mov.f32 	%f97, %f92;
	mov.f32 	%f98, %f92;
	mov.f32 	%f99, %f92;
	@%p1 bra 	$L__BB1_6;
	cvt.s64.s32 	%rd3, %r3;
	add.s64 	%rd4, %rd13, -1;
	setp.lt.u64 	%p2, %rd13, 9;
	mov.f32 	%f92, 0f00000000;
	mov.u64 	%rd120, %rd2;
	@%p2 bra 	$L__BB1_4;
	shr.u64 	%rd19, %rd4, 3;
	add.s64 	%rd20, %rd19, 1;
	and.b64  	%rd118, %rd20, 4611686018427387902;
	mov.f32 	%f92, 0f00000000;
	mov.f32 	%f93, %f92;
	mov.f32 	%f94, %f92;
	mov.f32 	%f95, %f92;
	mov.f32 	%f96, %f92;
	mov.f32 	%f97, %f92;
	mov.f32 	%f98, %f92;
	mov.f32 	%f99, %f92;
	mov.u64 	%rd120, %rd2;
$L__BB1_3:
	shl.b64 	%rd21, %rd120, 2;
	add.s64 	%rd22, %rd1, %rd21;
	ld.global.f32 	%f44, [%rd22];
	add.f32 	%f45, %f99, %f44;
	add.s64 	%rd23, %rd120, %rd3;
	setp.lt.s64 	%p3, %rd23, %rd12;
	selp.b64 	%rd24, %rd23, %rd2, %p3;
	shl.b64 	%rd25, %rd24, 2;
	add.s64 	%rd26, %rd1, %rd25;
	ld.global.f32 	%f46, [%rd26];
	add.f32 	%f47, %f98, %f46;
	add.s64 	%rd27, %rd24, %rd3;
	setp.lt.s64 	%p4, %rd27, %rd12;
	selp.b64 	%rd28, %rd27, %rd2, %p4;
	shl.b64 	%rd29, %rd28, 2;
	add.s64 	%rd30, %rd1, %rd29;
	ld.global.f32 	%f48, [%rd30];
	add.f32 	%f49, %f97, %f48;
	add.s64 	%rd31, %rd28, %rd3;
	setp.lt.s64 	%p5, %rd31, %rd12;
	selp.b64 	%rd32, %rd31, %rd2, %p5;
	shl.b64 	%rd33, %rd32, 2;
	add.s64 	%rd34, %rd1, %rd33;
	ld.global.f32 	%f50, [%rd34];
	add.f32 	%f51, %f96, %f50;
	add.s64 	%rd35, %rd32, %rd3;
	setp.lt.s64 	%p6, %rd35, %rd12;
	selp.b64 	%rd36, %rd35, %rd2, %p6;
	shl.b64 	%rd37, %rd36, 2;
	add.s64 	%rd38, %rd1, %rd37;
	ld.global.f32 	%f52, [%rd38];
	add.f32 	%f53, %f95, %f52;
	add.s64 	%rd39, %rd36, %rd3;
	setp.lt.s64 	%p7, %rd39, %rd12;
	selp.b64 	%rd40, %rd39, %rd2, %p7;
	shl.b64 	%rd41, %rd40, 2;
	add.s64 	%rd42, %rd1, %rd41;
	ld.global.f32 	%f54, [%rd42];
	add.f32 	%f55, %f94, %f54;
	add.s64 	%rd43, %rd40, %rd3;
	setp.lt.s64 	%p8, %rd43, %rd12;
	selp.b64 	%rd44, %rd43, %rd2, %p8;
	shl.b64 	%rd45, %rd44, 2;
	add.s64 	%rd46, %rd1, %rd45;
	ld.global.f32 	%f56, [%rd46];
	add.f32 	%f57, %f93, %f56;
	add.s64 	%rd47, %rd44, %rd3;
	setp.lt.s64 	%p9, %rd47, %rd12;
	selp.b64 	%rd48, %rd47, %rd2, %p9;
	shl.b64 	%rd49, %rd48, 2;
	add.s64 	%rd50, %rd1, %rd49;
	ld.global.f32 	%f58, [%rd50];
	add.f32 	%f59, %f92, %f58;
	add.s64 	%rd51, %rd48, %rd3;
	setp.lt.s64 	%p10, %rd51, %rd12;
	selp.b64 	%rd52, %rd51, %rd2, %p10;
	shl.b64 	%rd53, %rd52, 2;
	add.s64 	%rd54, %rd1, %rd53;
	ld.global.f32 	%f60, [%rd54];
	add.f32 	%f99, %f45, %f60;
	add.s64 	%rd55, %rd52, %rd3;
	setp.lt.s64 	%p11, %rd55, %rd12;
	selp.b64 	%rd56, %rd55, %rd2, %p11;
	shl.b64 	%rd57, %rd56, 2;
	add.s64 	%rd58, %rd1, %rd57;
	ld.global.f32 	%f61, [%rd58];
	add.f32 	%f98, %f47, %f61;
	add.s64 	%rd59, %rd56, %rd3;
	setp.lt.s64 	%p12, %rd59, %rd12;
	selp.b64 	%rd60, %rd59, %rd2, %p12;
	shl.b64 	%rd61, %rd60, 2;
	add.s64 	%rd62, %rd1, %rd61;
	ld.global.f32 	%f62, [%rd62];
	add.f32 	%f97, %f49, %f62;
	add.s64 	%rd63, %rd60, %rd3;
	setp.lt.s64 	%p13, %rd63, %rd12;
	selp.b64 	%rd64, %rd63, %rd2, %p13;
	shl.b64 	%rd65, %rd64, 2;
	add.s64 	%rd66, %rd1, %rd65;
	ld.global.f32 	%f63, [%rd66];
	add.f32 	%f96, %f51, %f63;
	add.s64 	%rd67, %rd64, %rd3;
	setp.lt.s64 	%p14, %rd67, %rd12;
	selp.b64 	%rd68, %rd67, %rd2, %p14;
	shl.b64 	%rd69, %rd68, 2;
	add.s64 	%rd70, %rd1, %rd69;
	ld.global.f32 	%f64, [%rd70];
	add.f32 	%f95, %f53, %f64;
	add.s64 	%rd71, %rd68, %rd3;
	setp.lt.s64 	%p15, %rd71, %rd12;
	selp.b64 	%rd72, %rd71, %rd2, %p15;
	shl.b64 	%rd73, %rd72, 2;
	add.s64 	%rd74, %rd1, %rd73;
	ld.global.f32 	%f65, [%rd74];
	add.f32 	%f94, %f55, %f65;
	add.s64 	%rd75, %rd72, %rd3;
	setp.lt.s64 	%p16, %rd75, %rd12;
	selp.b64 	%rd76, %rd75, %rd2, %p16;
	shl.b64 	%rd77, %rd76, 2;
	add.s64 	%rd78, %rd1, %rd77;
	ld.global.f32 	%f66, [%rd78];
	add.f32 	%f93, %f57, %f66;
	add.s64 	%rd79, %rd76, %rd3;
	setp.lt.s64 	%p17, %rd79, %rd12;
	selp.b64 	%rd80, %rd79, %rd2, %p17;
	shl.b64 	%rd81, %rd80, 2;
	add.s64 	%rd82, %rd1, %rd81;
	ld.global.f32 	%f67, [%rd82];
	add.f32 	%f92, %f59, %f67;
	add.s64 	%rd83, %rd80, %rd3;
	setp.lt.s64 	%p18, %rd83, %rd12;
	selp.b64 	%rd120, %rd83, %rd2, %p18;
	add.s64 	%rd118, %rd118, -2;
	setp.ne.s64 	%p19, %rd118, 0;
	@%p19 bra 	$L__BB1_3;
$L__BB1_4:
	and.b64  	%rd84, %rd4, 8;
	setp.ne.s64 	%p20, %rd84, 0;
	@%p20 bra 	$L__BB1_6;
	shl.b64 	%rd85, %rd120, 2;
	add.s64 	%rd86, %rd1, %rd85;
	ld.global.f32 	%f68, [%rd86];
	add.f32 	%f99, %f99, %f68;
	add.s64 	%rd87, %rd120, %rd3;
	setp.lt.s64 	%p21, %rd87, %rd12;
	selp.b64 	%rd88, %rd87, %rd2, %p21;
	shl.b64 	%rd89, %rd88, 2;
	add.s64 	%rd90, %rd1, %rd89;
	ld.global.f32 	%f69, [%rd90];
	add.f32 	%f98, %f98, %f69;
	add.s64 	%rd91, %rd88, %rd3;
	setp.lt.s64 	%p22, %rd91, %rd12;
	selp.b64 	%rd92, %rd91, %rd2, %p22;
	shl.b64 	%rd93, %rd92, 2;
	add.s64 	%rd94, %rd1, %rd93;
	ld.global.f32 	%f70, [%rd94];
	add.f32 	%f97, %f97, %f70;
	add.s64 	%rd95, %rd92, %rd3;
	setp.lt.s64 	%p23, %rd95, %rd12;
	selp.b64 	%rd96, %rd95, %rd2, %p23;
	shl.b64 	%rd97, %rd96, 2;
	add.s64 	%rd98, %rd1, %rd97;
	ld.global.f32 	%f71, [%rd98];
	add.f32 	%f96, %f96, %f71;
	add.s64 	%rd99, %rd96, %rd3;
	setp.lt.s64 	%p24, %rd99, %rd12;
	selp.b64 	%rd100, %rd99, %rd2, %p24;
	shl.b64 	%rd101, %rd100, 2;
	add.s64 	%rd102, %rd1, %rd101;
	ld.global.f32 	%f72, [%rd102];
	add.f32 	%f95, %f95, %f72;
	add.s64 	%rd103, %rd100, %rd3;
	setp.lt.s64 	%p25, %rd103, %rd12;
	selp.b64 	%rd104, %rd103, %rd2, %p25;
	shl.b64 	%rd105, %rd104, 2;
	add.s64 	%rd106, %rd1, %rd105;
	ld.global.f32 	%f73, [%rd106];
	add.f32 	%f94, %f94, %f73;
	add.s64 	%rd107, %rd104, %rd3;
	setp.lt.s64 	%p26, %rd107, %rd12;
	selp.b64 	%rd108, %rd107, %rd2, %p26;
	shl.b64 	%rd109, %rd108, 2;
	add.s64 	%rd110, %rd1, %rd109;
	ld.global.f32 	%f74, [%rd110];
	add.f32 	%f93, %f93, %f74;
	add.s64 	%rd111, %rd108, %rd3;
	setp.lt.s64 	%p27, %rd111, %rd12;
	selp.b64 	%rd112, %rd111, %rd2, %p27;
	shl.b64 	%rd113, %rd112, 2;
	add.s64 	%rd114, %rd1, %rd113;
	ld.global.f32 	%f75, [%rd114];
	add.f32 	%f92, %f92, %f75;
$L__BB1_6:
	add.f32 	%f76, %f99, 0f00000000;
	add.f32 	%f77, %f76, %f98;
	add.f32 	%f78, %f77, %f97;
	add.f32 	%f79, %f78, %f96;
	add.f32 	%f80, %f79, %f95;
	add.f32 	%f81, %f80, %f94;
	add.f32 	%f82, %f81, %f93;
	add.f32 	%f83, %f82, %f92;
	cvta.to.global.u64 	%rd115, %rd11;
	add.s32 	%r7, %r2, %r1;
	mul.wide.u32 	%rd116, %r7, 4;
	add.s64 	%rd117, %rd115, %rd116;
	st.global.f32 	[%rd117], %f83;
	ret;

}


// ===== COMPILED SASS (sm_100) =====

	.target	sm_100

	.elftype	@"ET_EXEC"


//--------------------- .note.nv.tkinfo           --------------------------
	.section	.note.nv.tkinfo,"",@"SHT_NOTE"
	.sectionflags	@"SHF_NOTE_NV_TKINFO"
	.tkinfo
        /*0018*/ 	.word	0x00000002
        /*0030*/ 	.string	""
        /*0030*/ 	.string	"ptxas"
        /*0030*/ 	.string	"Cuda compilation tools, release 13.0, V13.0.88"
        /*0030*/ 	.string	"Build cuda_13.0.r13.0/compiler.36424714_0"
        /*0030*/ 	.string	"-arch sm_100 -m 64 "



//--------------------- .note.nv.cuinfo           --------------------------
	.section	.note.nv.cuinfo,"",@"SHT_NOTE"
	.sectionflags	@"SHF_NOTE_NV_CUINFO"
        /*0018*/ 	.short	0x0002
        /*001a*/ 	.short	0x0064
        /*001c*/ 	.short	0x0082
	.zero		2


//--------------------- .nv.info                  --------------------------
	.section	.nv.info,"",@"SHT_CUDA_INFO"
	.align	4


	//----- nvinfo : EIATTR_REGCOUNT
	.align		4
        /*0000*/ 	.byte	0x04, 0x2f
        /*0002*/ 	.short	(.L_1 - .L_0)
	.align		4
.L_0:
        /*0004*/ 	.word	index@(_Z14l2_float4_testP6float4S0_llPi)
        /*0008*/ 	.word	0x00000038


	//----- nvinfo : EIATTR_FRAME_SIZE
	.align		4
.L_1:
        /*000c*/ 	.byte	0x04, 0x11
        /*000e*/ 	.short	(.L_3 - .L_2)
	.align		4
.L_2:
        /*0010*/ 	.word	index@($__internal_0_$__cuda_sm20_div_u16)
        /*0014*/ 	.word	0x00000000


	//----- nvinfo : EIATTR_FRAME_SIZE
	.align		4
.L_3:
        /*0018*/ 	.byte	0x04, 0x11
        /*001a*/ 	.short	(.L_5 - .L_4)
	.align		4
.L_4:
        /*001c*/ 	.word	index@(_Z14l2_float4_testP6float4S0_llPi)
        /*0020*/ 	.word	0x00000000


	//----- nvinfo : EIATTR_REGCOUNT
	.align		4
.L_5:
        /*0024*/ 	.byte	0x04, 0x2f
        /*0026*/ 	.short	(.L_7 - .L_6)
	.align		4
.L_6:
        /*0028*/ 	.word	index@(_Z20l2_float_stride_testPfS_lll)
        /*002c*/ 	.word	0x00000022


	//----- nvinfo : EIATTR_FRAME_SIZE
	.align		4
.L_7:
        /*0030*/ 	.byte	0x04, 0x11
        /*0032*/ 	.short	(.L_9 - .L_8)
	.align		4
.L_8:
        /*0034*/ 	.word	index@(_Z20l2_float_stride_testPfS_lll)
        /*0038*/ 	.word	0x00000000


	//----- nvinfo : EIATTR_MIN_STACK_SIZE
	.align		4
.L_9:
        /*003c*/ 	.byte	0x04, 0x12
        /*003e*/ 	.short	(.L_11 - .L_10)
	.align		4
.L_10:
        /*0040*/ 	.word	index@(_Z20l2_float_stride_testPfS_lll)
        /*0044*/ 	.word	0x00000000


	//----- nvinfo : EIATTR_MIN_STACK_SIZE
	.align		4
.L_11:
        /*0048*/ 	.byte	0x04, 0x12
        /*004a*/ 	.short	(.L_13 - .L_12)
	.align		4
.L_12:
        /*004c*/ 	.word	index@(_Z14l2_float4_testP6float4S0_llPi)
        /*0050*/ 	.word	0x00000000
.L_13:


//--------------------- .nv.compat                --------------------------
	.section	.nv.compat,"",@"SHT_CUDA_COMPAT_INFO"
	.align	4
        /*0000*/ 	.byte	0x02, 0x09, 0x00, 0x00, 0x02, 0x02, 0x01, 0x00, 0x02, 0x05, 0x05, 0x00, 0x03, 0x07, 0x01, 0x01
        /*0010*/ 	.byte	0x02, 0x03, 0x00, 0x00, 0x02, 0x06, 0x01, 0x00, 0x04, 0x0b, 0x08, 0x00, 0x01, 0x00, 0x00, 0x00
        /*0020*/ 	.byte	0x00, 0x00, 0x00, 0x00


//--------------------- .nv.info._Z20l2_float_stride_testPfS_lll --------------------------
	.section	.nv.info._Z20l2_float_stride_testPfS_lll,"",@"SHT_CUDA_INFO"
	.sectionflags	@""
	.align	4


	//----- nvinfo : EIATTR_CUDA_API_VERSION
	.align		4
        /*0000*/ 	.byte	0x04, 0x37
        /*0002*/ 	.short	(.L_15 - .L_14)
.L_14:
        /*0004*/ 	.word	0x00000082


	//----- nvinfo : EIATTR_KPARAM_INFO
	.align		4
.L_15:
        /*0008*/ 	.byte	0x04, 0x17
        /*000a*/ 	.short	(.L_17 - .L_16)
.L_16:
        /*000c*/ 	.word	0x00000000
        /*0010*/ 	.short	0x0004
        /*0012*/ 	.short	0x0020
        /*0014*/ 	.byte	0x00, 0xf0, 0x21, 0x00


	//----- nvinfo : EIATTR_KPARAM_INFO
	.align		4
.L_17:
        /*0018*/ 	.byte	0x04, 0x17
        /*001a*/ 	.short	(.L_19 - .L_18)
.L_18:
        /*001c*/ 	.word	0x00000000
        /*0020*/ 	.short	0x0003
        /*0022*/ 	.short	0x0018
        /*0024*/ 	.byte	0x00, 0xf0, 0x21, 0x00


	//----- nvinfo : EIATTR_KPARAM_INFO
	.align		4
.L_19:
        /*0028*/ 	.byte	0x04, 0x17
        /*002a*/ 	.short	(.L_21 - .L_20)
.L_20:
        /*002c*/ 	.word	0x00000000
        /*0030*/ 	.short	0x0002
        /*0032*/ 	.short	0x0010
        /*0034*/ 	.byte	0x00, 0xf0, 0x21, 0x00


	//----- nvinfo : EIATTR_KPARAM_INFO
	.align		4
.L_21:
        /*0038*/ 	.byte	0x04, 0x17
        /*003a*/ 	.short	(.L_23 - .L_22)
.L_22:
        /*003c*/ 	.word	0x00000000
        /*0040*/ 	.short	0x0001
        /*0042*/ 	.short	0x0008
        /*0044*/ 	.byte	0x00, 0xf5, 0x21, 0x00


	//----- nvinfo : EIATTR_KPARAM_INFO
	.align		4
.L_23:
        /*0048*/ 	.byte	0x04, 0x17
        /*004a*/ 	.short	(.L_25 - .L_24)
.L_24:
        /*004c*/ 	.word	0x00000000
        /*0050*/ 	.short	0x0000
        /*0052*/ 	.short	0x0000
        /*0054*/ 	.byte	0x00, 0xf5, 0x21, 0x00


	//----- nvinfo : EIATTR_SPARSE_MMA_MASK
	.align		4
.L_25:
        /*0058*/ 	.byte	0x03, 0x50
        /*005a*/ 	.short	0x0000


	//----- nvinfo : EIATTR_MAXREG_COUNT
	.align		4
        /*005c*/ 	.byte	0x03, 0x1b
        /*005e*/ 	.short	0x00ff


	//----- nvinfo : EIATTR_MERCURY_ISA_VERSION
	.align		4
        /*0060*/ 	.byte	0x03, 0x5f
        /*0062*/ 	.short	0x0101


	//----- nvinfo : EIATTR_VRC_CTA_INIT_COUNT
	.align		4
        /*0064*/ 	.byte	0x02, 0x4a
	.zero		1
	.zero		1


	//----- nvinfo : EIATTR_EXIT_INSTR_OFFSETS
	.align		4
        /*0068*/ 	.byte	0x04, 0x1c
        /*006a*/ 	.short	(.L_27 - .L_26)


	//   ....[0]....
.L_26:
        /*006c*/ 	.word	0x00001310


	//----- nvinfo : EIATTR_CBANK_PARAM_SIZE
	.align		4
.L_27:
        /*0070*/ 	.byte	0x03, 0x19
        /*0072*/ 	.short	0x0028


	//----- nvinfo : EIATTR_PARAM_CBANK
	.align		4
        /*0074*/ 	.byte	0x04, 0x0a
        /*0076*/ 	.short	(.L_29 - .L_28)
	.align		4
.L_28:
        /*0078*/ 	.word	index@(.nv.constant0._Z20l2_float_stride_testPfS_lll)
        /*007c*/ 	.short	0x0380
        /*007e*/ 	.short	0x0028


	//----- nvinfo : EIATTR_SW_WAR
	.align		4
.L_29:
        /*0080*/ 	.byte	0x04, 0x36
        /*0082*/ 	.short	(.L_31 - .L_30)
.L_30:
        /*0084*/ 	.word	0x00000008
.L_31:


//--------------------- .nv.info._Z14l2_float4_testP6float4S0_llPi --------------------------
	.section	.nv.info._Z14l2_float4_testP6float4S0_llPi,"",@"SHT_CUDA_INFO"
	.sectionflags	@""
	.align	4


	//----- nvinfo : EIATTR_CUDA_API_VERSION
	.align		4
        /*0000*/ 	.byte	0x04, 0x37
        /*0002*/ 	.short	(.L_33 - .L_32)
.L_32:
        /*0004*/ 	.word	0x00000082


	//----- nvinfo : EIATTR_KPARAM_INFO
	.align		4
.L_33:
        /*0008*/ 	.byte	0x04, 0x17
        /*000a*/ 	.short	(.L_35 - .L_34)
.L_34:
        /*000c*/ 	.word	0x00000000
        /*0010*/ 	.short	0x0004
        /*0012*/ 	.short	0x0020
        /*0014*/ 	.byte	0x00, 0xf5, 0x21, 0x00


	//----- nvinfo : EIATTR_KPARAM_INFO
	.align		4
.L_35:
        /*0018*/ 	.byte	0x04, 0x17
        /*001a*/ 	.short	(.L_37 - .L_36)
.L_36:
        /*001c*/ 	.word	0x00000000
        /*0020*/ 	.short	0x0003
        /*0022*/ 	.short	0x0018
        /*0024*/ 	.byte	0x00, 0xf0, 0x21, 0x00


	//----- nvinfo : EIATTR_KPARAM_INFO
	.align		4
.L_37:
        /*0028*/ 	.byte	0x04, 0x17
        /*002a*/ 	.short	(.L_39 - .L_38)
.L_38:
        /*002c*/ 	.word	0x00000000
        /*0030*/ 	.short	0x0002
        /*0032*/ 	.short	0x0010
        /*0034*/ 	.byte	0x00, 0xf0, 0x21, 0x00


	//----- nvinfo : EIATTR_KPARAM_INFO
	.align		4
.L_39:
        /*0038*/ 	.byte	0x04, 0x17
        /*003a*/ 	.short	(.L_41 - .L_40)
.L_40:
        /*003c*/ 	.word	0x00000000
        /*0040*/ 	.short	0x0001
        /*0042*/ 	.short	0x0008
        /*0044*/ 	.byte	0x00, 0xf5, 0x21, 0x00


	//----- nvinfo : EIATTR_KPARAM_INFO
	.align		4
.L_41:
        /*0048*/ 	.byte	0x04, 0x17
        /*004a*/ 	.short	(.L_43 - .L_42)
.L_42:
        /*004c*/ 	.word	0x00000000
        /*0050*/ 	.short	0x0000
        /*0052*/ 	.short	0x0000
        /*0054*/ 	.byte	0x00, 0xf5, 0x21, 0x00


	//----- nvinfo : EIATTR_SPARSE_MMA_MASK
	.align		4
.L_43:
        /*0058*/ 	.byte	0x03, 0x50
        /*005a*/ 	.short	0x0000


	//----- nvinfo : EIATTR_MAXREG_COUNT
	.align		4
        /*005c*/ 	.byte	0x03, 0x1b
        /*005e*/ 	.short	0x00ff


	//----- nvinfo : EIATTR_NUM_BARRIERS
	.align		4
        /*0060*/ 	.byte	0x02, 0x4c
        /*0062*/ 	.byte	0x01
	.zero		1


	//----- nvinfo : EIATTR_MERCURY_ISA_VERSION
	.align		4
        /*0064*/ 	.byte	0x03, 0x5f
        /*0066*/ 	.short	0x0101


	//----- nvinfo : EIATTR_VRC_CTA_INIT_COUNT
	.align		4
        /*0068*/ 	.byte	0x02, 0x4a
	.zero		1
	.zero		1


	//----- nvinfo : EIATTR_EXIT_INSTR_OFFSETS
	.align		4
        /*006c*/ 	.byte	0x04, 0x1c
        /*006e*/ 	.short	(.L_45 - .L_44)


	//   ....[0]....
.L_44:
        /*0070*/ 	.word	0x00000450


	//   ....[1]....
        /*0074*/ 	.word	0x000015f0


	//----- nvinfo : EIATTR_CRS_STACK_SIZE
	.align		4
.L_45:
        /*0078*/ 	.byte	0x04, 0x1e
        /*007a*/ 	.short	(.L_47 - .L_46)
.L_46:
        /*007c*/ 	.word	0x00000000


	//----- nvinfo : EIATTR_CBANK_PARAM_SIZE
	.align		4
.L_47:
        /*0080*/ 	.byte	0x03, 0x19
        /*0082*/ 	.short	0x0028


	//----- nvinfo : EIATTR_PARAM_CBANK
	.align		4
        /*0084*/ 	.byte	0x04, 0x0a
        /*0086*/ 	.short	(.L_49 - .L_48)
	.align		4
.L_48:
        /*0088*/ 	.word	index@(.nv.constant0._Z14l2_float4_testP6float4S0_llPi)
        /*008c*/ 	.short	0x0380
        /*008e*/ 	.short	0x0028


	//----- nvinfo : EIATTR_SW_WAR
	.align		4
.L_49:
        /*0090*/ 	.byte	0x04, 0x36
        /*0092*/ 	.short	(.L_51 - .L_50)
.L_50:
        /*0094*/ 	.word	0x00000008
.L_51:


//--------------------- .nv.callgraph             --------------------------
	.section	.nv.callgraph,"",@"SHT_CUDA_CALLGRAPH"
	.align	4
	.sectionentsize	8
	.align		4
        /*0000*/ 	.word	0x00000000
	.align		4
        /*0004*/ 	.word	0xffffffff
	.align		4
        /*0008*/ 	.word	0x00000000
	.align		4
        /*000c*/ 	.word	0xfffffffe
	.align		4
        /*0010*/ 	.word	0x00000000
	.align		4
        /*0014*/ 	.word	0xfffffffd
	.align		4
        /*0018*/ 	.word	0x00000000
	.align		4
        /*001c*/ 	.word	0xfffffffc


//--------------------- .text._Z20l2_float_stride_testPfS_lll --------------------------
	.section	.text._Z20l2_float_stride_testPfS_lll,"ax",@progbits
	.align	128
        .global         _Z20l2_float_stride_testPfS_lll
        .type           _Z20l2_float_stride_testPfS_lll,@function
        .size           _Z20l2_float_stride_testPfS_lll,(.L_x_17 - _Z20l2_float_stride_testPfS_lll)
        .other          _Z20l2_float_stride_testPfS_lll,@"STO_CUDA_ENTRY STV_DEFAULT"
_Z20l2_float_stride_testPfS_lll:
.text._Z20l2_float_stride_testPfS_lll:
[----:B------:R-:W-:Y:S01]  /*0000*/  LDC R1, c[0x0][0x37c] ;  /* 0x0000df00ff017b82 */ /* 0x000fe20000000800 */
[----:B------:R-:W0:Y:S07]  /*0010*/  S2R R0, SR_TID.X ;  /* 0x0000000000007919 */ /* 0x000e2e0000002100 */
[----:B------:R-:W1:Y:S01]  /*0020*/  S2UR UR4, SR_CTAID.X ;  /* 0x00000000000479c3 */ /* 0x000e620000002500 */
[----:B------:R-:W1:Y:S01]  /*0030*/  LDCU UR5, c[0x0][0x360] ;  /* 0x00006c00ff0577ac */ /* 0x000e620008000800 */
[----:B------:R-:W-:Y:S01]  /*0040*/  CS2R R4, SRZ ;  /* 0x0000000000047805 */ /* 0x000fe2000001ff00 */
[----:B------:R-:W-:Y:S01]  /*0050*/  IMAD.MOV.U32 R25, RZ, RZ, RZ ;  /* 0x000000ffff197224 */ /* 0x000fe200078e00ff */
[----:B------:R-:W2:Y:S01]  /*0060*/  LDCU.64 UR10, c[0x0][0x3a0] ;  /* 0x00007400ff0a77ac */ /* 0x000ea20008000a00 */
[----:B------:R-:W-:-:S02]  /*0070*/  IMAD.MOV.U32 R22, RZ, RZ, RZ ;  /* 0x000000ffff167224 */ /* 0x000fc400078e00ff */
[----:B------:R-:W-:Y:S01]  /*0080*/  IMAD.MOV.U32 R20, RZ, RZ, RZ ;  /* 0x000000ffff147224 */ /* 0x000fe200078e00ff */
[----:B------:R-:W3:Y:S01]  /*0090*/  LDCU.64 UR6, c[0x0][0x390] ;  /* 0x00007200ff0677ac */ /* 0x000ee20008000a00 */
[----:B------:R-:W-:Y:S02]  /*00a0*/  IMAD.MOV.U32 R18, RZ, RZ, RZ ;  /* 0x000000ffff127224 */ /* 0x000fe400078e00ff */
[----:B------:R-:W-:Y:S01]  /*00b0*/  IMAD.MOV.U32 R12, RZ, RZ, RZ ;  /* 0x000000ffff0c7224 */ /* 0x000fe200078e00ff */
[----:B------:R-:W4:Y:S01]  /*00c0*/  LDCU.64 UR8, c[0x0][0x358] ;  /* 0x00006b00ff0877ac */ /* 0x000f220008000a00 */
[----:B--2---:R-:W-:Y:S02]  /*00d0*/  UISETP.GE.U32.AND UP0, UPT, UR10, 0x1, UPT ;  /* 0x000000010a00788c */ /* 0x004fe4000bf06070 */
[----:B-1----:R-:W-:Y:S02]  /*00e0*/  UIMAD UR4, UR4, UR5, URZ ;  /* 0x00000005040472a4 */ /* 0x002fe4000f8e02ff */
[----:B------:R-:W-:-:S02]  /*00f0*/  UISETP.GE.AND.EX UP0, UPT, UR11, URZ, UPT, UP0 ;  /* 0x000000ff0b00728c */ /* 0x000fc4000bf06300 */
[----:B---3--:R-:W-:Y:S02]  /*0100*/  UIMAD UR5, UR5, UR6, URZ ;  /* 0x00000006050572a4 */ /* 0x008fe4000f8e02ff */
[----:B0-----:R-:W-:-:S05]  /*0110*/  IADD3 R14, P0, PT, R0, UR4, RZ ;  /* 0x00000004000e7c10 */ /* 0x001fca000ff1e0ff */
[----:B------:R-:W-:-:S04]  /*0120*/  IMAD.X R2, RZ, RZ, RZ, P0 ;  /* 0x000000ffff027224 */ /* 0x000fc800000e06ff */
[----:B------:R-:W-:Y:S02]  /*0130*/  IMAD R3, R2, UR6, RZ ;  /* 0x0000000602037c24 */ /* 0x000fe4000f8e02ff */
[----:B------:R-:W-:Y:S02]  /*0140*/  IMAD.MOV.U32 R2, RZ, RZ, RZ ;  /* 0x000000ffff027224 */ /* 0x000fe400078e00ff */
[C---:B------:R-:W-:Y:S02]  /*0150*/  IMAD R3, R14.reuse, UR7, R3 ;  /* 0x000000070e037c24 */ /* 0x040fe4000f8e0203 */
[----:B------:R-:W-:Y:S01]  /*0160*/  IMAD.WIDE.U32 R14, R14, UR6, RZ ;  /* 0x000000060e0e7c25 */ /* 0x000fe2000f8e00ff */
[----:B----4-:R-:W-:Y:S06]  /*0170*/  BRA.U !UP0, `(.L_x_0) ;  /* 0x0000001108347547 */ /* 0x010fec000b800000 */
[----:B------:R-:W-:Y:S01]  /*0180*/  UISETP.GE.U32.AND UP0, UPT, UR10, 0x9, UPT ;  /* 0x000000090a00788c */ /* 0x000fe2000bf06070 */
[----:B------:R-:W-:Y:S01]  /*0190*/  IMAD.IADD R3, R15, 0x1, R3 ;  /* 0x000000010f037824 */ /* 0x000fe200078e0203 */
[----:B------:R-:W-:Y:S01]  /*01a0*/  UIADD3 UR6, UP1, UPT, UR10, -0x1, URZ ;  /* 0xffffffff0a067890 */ /* 0x000fe2000ff3e0ff */
[----:B------:R-:W-:Y:S01]  /*01b0*/  IMAD.MOV.U32 R4, RZ, RZ, RZ ;  /* 0x000000ffff047224 */ /* 0x000fe200078e00ff */
[----:B------:R-:W-:Y:S01]  /*01c0*/  UISETP.GE.U32.AND.EX UP0, UPT, UR11, URZ, UPT, UP0 ;  /* 0x000000ff0b00728c */ /* 0x000fe2000bf06100 */
[----:B------:R-:W-:Y:S01]  /*01d0*/  IMAD.MOV.U32 R8, RZ, RZ, R14 ;  /* 0x000000ffff087224 */ /* 0x000fe200078e000e */
[----:B------:R-:W-:Y:S01]  /*01e0*/  UIADD3.X UR7, UPT, UPT, UR11, -0x1, URZ, UP1, !UPT ;  /* 0xffffffff0b077890 */ /* 0x000fe20008ffe4ff */
[----:B------:R-:W-:Y:S01]  /*01f0*/  IMAD.MOV.U32 R7, RZ, RZ, R3 ;  /* 0x000000ffff077224 */ /* 0x000fe200078e0003 */
[----:B------:R-:W-:Y:S02]  /*0200*/  ULOP3.LUT UP1, URZ, UR6, 0x8, URZ, 0xc0, !UPT ;  /* 0x0000000806ff7892 */ /* 0x000fe4000f82c0ff */
[----:B------:R-:W-:-:S03]  /*0210*/  USHF.R.S32.HI UR10, URZ, 0x1f, UR5 ;  /* 0x0000001fff0a7899 */ /* 0x000fc60008011405 */
[----:B------:R-:W-:Y:S09]  /*0220*/  BRA.U !UP0, `(.L_x_1) ;  /* 0x0000000908d47547 */ /* 0x000ff2000b800000 */
[----:B------:R-:W-:Y:S01]  /*0230*/  USHF.R.U64 UR6, UR6, 0x3, UR7 ;  /* 0x0000000306067899 */ /* 0x000fe20008001207 */
[----:B------:R-:W-:Y:S01]  /*0240*/  CS2R R4, SRZ ;  /* 0x0000000000047805 */ /* 0x000fe2000001ff00 */
[----:B------:R-:W-:Y:S01]  /*0250*/  IMAD.MOV.U32 R2, RZ, RZ, RZ ;  /* 0x000000ffff027224 */ /* 0x000fe200078e00ff */
[----:B------:R-:W0:Y:S01]  /*0260*/  LDCU.64 UR12, c[0x0][0x380] ;  /* 0x00007000ff0c77ac */ /* 0x000e220008000a00 */
[----:B------:R-:W-:Y:S02]  /*0270*/  IMAD.MOV.U32 R25, RZ, RZ, RZ ;  /* 0x000000ffff197224 */ /* 0x000fe400078e00ff */
[----:B------:R-:W-:Y:S01]  /*0280*/  IMAD.MOV.U32 R22, RZ, RZ, RZ ;  /* 0x000000ffff167224 */ /* 0x000fe200078e00ff */
[----:B------:R-:W-:Y:S01]  /*0290*/  UIADD3 UR6, UP0, UPT, UR6, 0x1, URZ ;  /* 0x0000000106067890 */ /* 0x000fe2000ff1e0ff */
[----:B------:R-:W-:Y:S01]  /*02a0*/  IMAD.MOV.U32 R20, RZ, RZ, RZ ;  /* 0x000000ffff147224 */ /* 0x000fe200078e00ff */
[----:B------:R-:W1:Y:S01]  /*02b0*/  LDCU.64 UR14, c[0x0][0x398] ;  /* 0x00007300ff0e77ac */ /* 0x000e620008000a00 */
[----:B------:R-:W-:-:S02]  /*02c0*/  IMAD.MOV.U32 R18, RZ, RZ, RZ ;  /* 0x000000ffff127224 */ /* 0x000fc400078e00ff */
[----:B------:R-:W-:Y:S01]  /*02d0*/  IMAD.MOV.U32 R12, RZ, RZ, RZ ;  /* 0x000000ffff0c7224 */ /* 0x000fe200078e00ff */
[----:B------:R-:W-:Y:S01]  /*02e0*/  ULEA.HI.X UR7, UR7, URZ, URZ, 0x1d, UP0 ;  /* 0x000000ff07077291 */ /* 0x000fe200080fecff */
[----:B------:R-:W-:Y:S01]  /*02f0*/  IMAD.MOV.U32 R8, RZ, RZ, R14 ;  /* 0x000000ffff087224 */ /* 0x000fe200078e000e */
[----:B------:R-:W-:Y:S01]  /*0300*/  ULOP3.LUT UR6, UR6, 0xfffffffe, URZ, 0xc0, !UPT ;  /* 0xfffffffe06067892 */ /* 0x000fe2000f8ec0ff */
[----:B------:R-:W-:Y:S01]  /*0310*/  IMAD.MOV.U32 R7, RZ, RZ, R3 ;  /* 0x000000ffff077224 */ /* 0x000fe200078e0003 */
[----:B------:R-:W-:-:S12]  /*0320*/  ULOP3.LUT UR7, UR7, 0x3fffffff, URZ, 0xc0, !UPT ;  /* 0x3fffffff07077892 */ /* 0x000fd8000f8ec0ff */
.L_x_2:
[C---:B0-----:R-:W-:Y:S02]  /*0330*/  LEA R10, P0, R8.reuse, UR12, 0x2 ;  /* 0x0000000c080a7c11 */ /* 0x041fe4000f8010ff */
[C---:B------:R-:W-:Y:S02]  /*0340*/  IADD3 R9, P1, PT, R8.reuse, UR5, RZ ;  /* 0x0000000508097c10 */ /* 0x040fe4000ff3e0ff */
[----:B------:R-:W-:Y:S02]  /*0350*/  LEA.HI.X R11, R8, UR13, R7, 0x2, P0 ;  /* 0x0000000d080b7c11 */ /* 0x000fe400080f1407 */
[----:B------:R-:W-:Y:S02]  /*0360*/  IADD3.X R16, PT, PT, R7, UR10, RZ, P1, !PT ;  /* 0x0000000a07107c10 */ /* 0x000fe40008ffe4ff */
[----:B-1----:R-:W-:Y:S01]  /*0370*/  ISETP.GE.U32.AND P0, PT, R9, UR14, PT ;  /* 0x0000000e09007c0c */ /* 0x002fe2000bf06070 */
[----:B------:R0:W2:Y:S03]  /*0380*/  LDG.E R13, desc[UR8][R10.64] ;  /* 0x000000080a0d7981 */ /* 0x0000a6000c1e1900 */
[----:B------:R-:W-:-:S04]  /*0390*/  ISETP.GE.AND.EX P0, PT, R16, UR15, PT, P0 ;  /* 0x0000000f10007c0c */ /* 0x000fc8000bf06300 */
[----:B------:R-:W-:Y:S02]  /*03a0*/  SEL R7, R9, R14, !P0 ;  /* 0x0000000e09077207 */ /* 0x000fe40004000000 */
[----:B------:R-:W-:Y:S02]  /*03b0*/  SEL R16, R16, R3, !P0 ;  /* 0x0000000310107207 */ /* 0x000fe40004000000 */
[C---:B------:R-:W-:Y:S02]  /*03c0*/  LEA R6, P0, R7.reuse, UR12, 0x2 ;  /* 0x0000000c07067c11 */ /* 0x040fe4000f8010ff */
[C---:B------:R-:W-:Y:S02]  /*03d0*/  IADD3 R9, P1, PT, R7.reuse, UR5, RZ ;  /* 0x0000000507097c10 */ /* 0x040fe4000ff3e0ff */
[----:B------:R-:W-:Y:S02]  /*03e0*/  LEA.HI.X R7, R7, UR13, R16, 0x2, P0 ;  /* 0x0000000d07077c11 */ /* 0x000fe400080f1410 */
[----:B------:R-:W-:-:S02]  /*03f0*/  IADD3.X R16, PT, PT, R16, UR10, RZ, P1, !PT ;  /* 0x0000000a10107c10 */ /* 0x000fc40008ffe4ff */
[----:B------:R-:W-:Y:S01]  /*0400*/  ISETP.GE.U32.AND P0, PT, R9, UR14, PT ;  /* 0x0000000e09007c0c */ /* 0x000fe2000bf06070 */
[----:B------:R1:W3:Y:S03]  /*0410*/  LDG.E R19, desc[UR8][R6.64] ;  /* 0x0000000806137981 */ /* 0x0002e6000c1e1900 */
[----:B------:R-:W-:-:S04]  /*0420*/  ISETP.GE.AND.EX P0, PT, R16, UR15, PT, P0 ;  /* 0x0000000f10007c0c */ /* 0x000fc8000bf06300 */
[----:B------:R-:W-:Y:S02]  /*0430*/  SEL R9, R9, R14, !P0 ;  /* 0x0000000e09097207 */ /* 0x000fe40004000000 */
[----:B------:R-:W-:Y:S02]  /*0440*/  SEL R16, R16, R3, !P0 ;  /* 0x0000000310107207 */ /* 0x000fe40004000000 */
[C---:B------:R-:W-:Y:S02]  /*0450*/  LEA R8, P0, R9.reuse, UR12, 0x2 ;  /* 0x0000000c09087c11 */ /* 0x040fe4000f8010ff */
[C---:B0-----:R-:W-:Y:S02]  /*0460*/  IADD3 R11, P1, PT, R9.reuse, UR5, RZ ;  /* 0x00000005090b7c10 */ /* 0x041fe4000ff3e0ff */
[----:B------:R-:W-:Y:S02]  /*0470*/  LEA.HI.X R9, R9, UR13, R16, 0x2, P0 ;  /* 0x0000000d09097c11 */ /* 0x000fe400080f1410 */
[----:B------:R-:W-:-:S02]  /*0480*/  IADD3.X R16, PT, PT, R16, UR10, RZ, P1, !PT ;  /* 0x0000000a10107c10 */ /* 0x000fc40008ffe4ff */
[----:B------:R-:W-:Y:S01]  /*0490*/  ISETP.GE.U32.AND P0, PT, R11, UR14, PT ;  /* 0x0000000e0b007c0c */ /* 0x000fe2000bf06070 */
[----:B------:R0:W4:Y:S03]  /*04a0*/  LDG.E R21, desc[UR8][R8.64] ;  /* 0x0000000808157981 */ /* 0x000126000c1e1900 */
[----:B------:R-:W-:-:S04]  /*04b0*/  ISETP.GE.AND.EX P0, PT, R16, UR15, PT, P0 ;  /* 0x0000000f10007c0c */ /* 0x000fc8000bf06300 */
[----:B------:R-:W-:Y:S02]  /*04c0*/  SEL R10, R11, R14, !P0 ;  /* 0x0000000e0b0a7207 */ /* 0x000fe40004000000 */
[----:B------:R-:W-:Y:S02]  /*04d0*/  SEL R17, R16, R3, !P0 ;  /* 0x0000000310117207 */ /* 0x000fe40004000000 */
[C---:B-1----:R-:W-:Y:S02]  /*04e0*/  LEA R6, P0, R10.reuse, UR12, 0x2 ;  /* 0x0000000c0a067c11 */ /* 0x042fe4000f8010ff */
[C---:B------:R-:W-:Y:S02]  /*04f0*/  IADD3 R11, P1, PT, R10.reuse, UR5, RZ ;  /* 0x000000050a0b7c10 */ /* 0x040fe4000ff3e0ff */
[----:B------:R-:W-:Y:S02]  /*0500*/  LEA.HI.X R7, R10, UR13, R17, 0x2, P0 ;  /* 0x0000000d0a077c11 */ /* 0x000fe400080f1411 */
[----:B------:R-:W-:-:S02]  /*0510*/  IADD3.X R16, PT, PT, R17, UR10, RZ, P1, !PT ;  /* 0x0000000a11107c10 */ /* 0x000fc40008ffe4ff */
[----:B------:R-:W-:Y:S01]  /*0520*/  ISETP.GE.U32.AND P0, PT, R11, UR14, PT ;  /* 0x0000000e0b007c0c */ /* 0x000fe2000bf06070 */
[----:B------:R1:W5:Y:S03]  /*0530*/  LDG.E R23, desc[UR8][R6.64] ;  /* 0x0000000806177981 */ /* 0x000366000c1e1900 */
[----:B------:R-:W-:-:S04]  /*0540*/  ISETP.GE.AND.EX P0, PT, R16, UR15, PT, P0 ;  /* 0x0000000f10007c0c */ /* 0x000fc8000bf06300 */
[----:B------:R-:W-:Y:S02]  /*0550*/  SEL R10, R11, R14, !P0 ;  /* 0x0000000e0b0a7207 */ /* 0x000fe40004000000 */
[----:B------:R-:W-:Y:S02]  /*0560*/  SEL R11, R16, R3, !P0 ;  /* 0x00000003100b7207 */ /* 0x000fe40004000000 */
[----:B------:R-:W-:-:S04]  /*0570*/  LEA R26, P0, R10, UR12, 0x2 ;  /* 0x0000000c0a1a7c11 */ /* 0x000fc8000f8010ff */
[----:B------:R-:W-:-:S05]  /*0580*/  LEA.HI.X R27, R10, UR13, R11, 0x2, P0 ;  /* 0x0000000d0a1b7c11 */ /* 0x000fca00080f140b */
[----:B------:R1:W5:Y:S01]  /*0590*/  LDG.E R26, desc[UR8][R26.64] ;  /* 0x000000081a1a7981 */ /* 0x000362000c1e1900 */
[----:B0-----:R-:W-:-:S04]  /*05a0*/  IADD3 R9, P0, PT, R10, UR5, RZ ;  /* 0x000000050a097c10 */ /* 0x001fc8000ff1e0ff */
[----:B------:R-:W-:Y:S02]  /*05b0*/  IADD3.X R8, PT, PT, R11, UR10, RZ, P0, !PT ;  /* 0x0000000a0b087c10 */ /* 0x000fe400087fe4ff */
[----:B------:R-:W-:-:S04]  /*05c0*/  ISETP.GE.U32.AND P0, PT, R9, UR14, PT ;  /* 0x0000000e09007c0c */ /* 0x000fc8000bf06070 */
[----:B------:R-:W-:-:S04]  /*05d0*/  ISETP.GE.AND.EX P0, PT, R8, UR15, PT, P0 ;  /* 0x0000000f08007c0c */ /* 0x000fc8000bf06300 */
[----:B------:R-:W-:Y:S02]  /*05e0*/  SEL R10, R9, R14, !P0 ;  /* 0x0000000e090a7207 */ /* 0x000fe40004000000 */
[----:B------:R-:W-:Y:S02]  /*05f0*/  SEL R17, R8, R3, !P0 ;  /* 0x0000000308117207 */ /* 0x000fe40004000000 */
[----:B-1----:R-:W-:-:S04]  /*0600*/  IADD3 R7, P1, PT, R10, UR5, RZ ;  /* 0x000000050a077c10 */ /* 0x002fc8000ff3e0ff */
[----:B------:R-:W-:Y:S02]  /*0610*/  ISETP.GE.U32.AND P0, PT, R7, UR14, PT ;  /* 0x0000000e07007c0c */ /* 0x000fe4000bf06070 */
[----:B------:R-:W-:-:S04]  /*0620*/  IADD3.X R6, PT, PT, R17, UR10, RZ, P1, !PT ;  /* 0x0000000a11067c10 */ /* 0x000fc80008ffe4ff */
[----:B------:R-:W-:-:S04]  /*0630*/  ISETP.GE.AND.EX P0, PT, R6, UR15, PT, P0 ;  /* 0x0000000f06007c0c */ /* 0x000fc8000bf06300 */
[----:B------:R-:W-:Y:S02]  /*0640*/  SEL R8, R7, R14, !P0 ;  /* 0x0000000e07087207 */ /* 0x000fe40004000000 */
[----:B------:R-:W-:Y:S02]  /*0650*/  SEL R11, R6, R3, !P0 ;  /* 0x00000003060b7207 */ /* 0x000fe40004000000 */
[----:B------:R-:W-:-:S04]  /*0660*/  IADD3 R9, P1, PT, R8, UR5, RZ ;  /* 0x0000000508097c10 */ /* 0x000fc8000ff3e0ff */
[----:B------:R-:W-:Y:S02]  /*0670*/  ISETP.GE.U32.AND P0, PT, R9, UR14, PT ;  /* 0x0000000e09007c0c */ /* 0x000fe4000bf06070 */
[----:B------:R-:W-:-:S04]  /*0680*/  IADD3.X R16, PT, PT, R11, UR10, RZ, P1, !PT ;  /* 0x0000000a0b107c10 */ /* 0x000fc80008ffe4ff */
[----:B------:R-:W-:Y:S02]  /*0690*/  ISETP.GE.AND.EX P0, PT, R16, UR15, PT, P0 ;  /* 0x0000000f10007c0c */ /* 0x000fe4000bf06300 */
[C---:B------:R-:W-:Y:S02]  /*06a0*/  LEA R6, P1, R10.reuse, UR12, 0x2 ;  /* 0x0000000c0a067c11 */ /* 0x040fe4000f8210ff */
[----:B------:R-:W-:Y:S02]  /*06b0*/  SEL R9, R9, R14, !P0 ;  /* 0x0000000e09097207 */ /* 0x000fe40004000000 */
[----:B------:R-:W-:Y:S02]  /*06c0*/  LEA.HI.X R7, R10, UR13, R17, 0x2, P1 ;  /* 0x0000000d0a077c11 */ /* 0x000fe400088f1411 */
[----:B------:R-:W-:Y:S02]  /*06d0*/  IADD3 R17, P1, PT, R9, UR5, RZ ;  /* 0x0000000509117c10 */ /* 0x000fe4000ff3e0ff */
[----:B------:R-:W-:Y:S01]  /*06e0*/  SEL R16, R16, R3, !P0 ;  /* 0x0000000310107207 */ /* 0x000fe20004000000 */
[----:B------:R-:W5:Y:S01]  /*06f0*/  LDG.E R6, desc[UR8][R6.64] ;  /* 0x0000000806067981 */ /* 0x000f62000c1e1900 */
[----:B------:R-:W-:-:S02]  /*0700*/  ISETP.GE.U32.AND P0, PT, R17, UR14, PT ;  /* 0x0000000e11007c0c */ /* 0x000fc4000bf06070 */
[----:B------:R-:W-:Y:S02]  /*0710*/  IADD3.X R24, PT, PT, R16, UR10, RZ, P1, !PT ;  /* 0x0000000a10187c10 */ /* 0x000fe40008ffe4ff */
[----:B------:R-:W-:Y:S02]  /*0720*/  LEA R10, P1, R8, UR12, 0x2 ;  /* 0x0000000c080a7c11 */ /* 0x000fe4000f8210ff */
[----:B------:R-:W-:Y:S02]  /*0730*/  ISETP.GE.AND.EX P0, PT, R24, UR15, PT, P0 ;  /* 0x0000000f18007c0c */ /* 0x000fe4000bf06300 */
[----:B------:R-:W-:Y:S02]  /*0740*/  LEA.HI.X R11, R8, UR13, R11, 0x2, P1 ;  /* 0x0000000d080b7c11 */ /* 0x000fe400088f140b */
[----:B------:R-:W-:Y:S02]  /*0750*/  LEA R8, P1, R9, UR12, 0x2 ;  /* 0x0000000c09087c11 */ /* 0x000fe4000f8210ff */
[----:B------:R-:W-:Y:S01]  /*0760*/  SEL R17, R17, R14, !P0 ;  /* 0x0000000e11117207 */ /* 0x000fe20004000000 */
[----:B------:R0:W5:Y:S01]  /*0770*/  LDG.E R7, desc[UR8][R10.64] ;  /* 0x000000080a077981 */ /* 0x000162000c1e1900 */
[----:B------:R-:W-:-:S02]  /*0780*/  LEA.HI.X R9, R9, UR13, R16, 0x2, P1 ;  /* 0x0000000d09097c11 */ /* 0x000fc400088f1410 */
[----:B------:R-:W-:Y:S02]  /*0790*/  IADD3 R27, P1, PT, R17, UR5, RZ ;  /* 0x00000005111b7c10 */ /* 0x000fe4000ff3e0ff */
[----:B------:R-:W-:Y:S01]  /*07a0*/  SEL R24, R24, R3, !P0 ;  /* 0x0000000318187207 */ /* 0x000fe20004000000 */
[----:B------:R-:W5:Y:S01]  /*07b0*/  LDG.E R8, desc[UR8][R8.64] ;  /* 0x0000000808087981 */ /* 0x000f62000c1e1900 */
[----:B------:R-:W-:Y:S02]  /*07c0*/  ISETP.GE.U32.AND P0, PT, R27, UR14, PT ;  /* 0x0000000e1b007c0c */ /* 0x000fe4000bf06070 */
[----:B------:R-:W-:-:S04]  /*07d0*/  IADD3.X R28, PT, PT, R24, UR10, RZ, P1, !PT ;  /* 0x0000000a181c7c10 */ /* 0x000fc80008ffe4ff */
[C---:B------:R-:W-:Y:S02]  /*07e0*/  ISETP.GE.AND.EX P0, PT, R28.reuse, UR15, PT, P0 ;  /* 0x0000000f1c007c0c */ /* 0x040fe4000bf06300 */
[----:B------:R-:W-:Y:S02]  /*07f0*/  LEA R16, P1, R17, UR12, 0x2 ;  /* 0x0000000c11107c11 */ /* 0x000fe4000f8210ff */
[----:B------:R-:W-:Y:S02]  /*0800*/  SEL R27, R27, R14, !P0 ;  /* 0x0000000e1b1b7207 */ /* 0x000fe40004000000 */
[----:B------:R-:W-:Y:S02]  /*0810*/  SEL R28, R28, R3, !P0 ;  /* 0x000000031c1c7207 */ /* 0x000fe40004000000 */
[----:B------:R-:W-:Y:S02]  /*0820*/  LEA.HI.X R17, R17, UR13, R24, 0x2, P1 ;  /* 0x0000000d11117c11 */ /* 0x000fe400088f1418 */
[----:B0-----:R-:W-:-:S02]  /*0830*/  LEA R10, P0, R27, UR12, 0x2 ;  /* 0x0000000c1b0a7c11 */ /* 0x001fc4000f8010ff */
[C---:B------:R-:W-:Y:S01]  /*0840*/  IADD3 R29, P1, PT, R27.reuse, UR5, RZ ;  /* 0x000000051b1d7c10 */ /* 0x040fe2000ff3e0ff */
[----:B------:R0:W5:Y:S01]  /*0850*/  LDG.E R9, desc[UR8][R16.64] ;  /* 0x0000000810097981 */ /* 0x000162000c1e1900 */
[----:B------:R-:W-:Y:S02]  /*0860*/  LEA.HI.X R11, R27, UR13, R28, 0x2, P0 ;  /* 0x0000000d1b0b7c11 */ /* 0x000fe400080f141c */
[----:B------:R-:W-:Y:S02]  /*0870*/  IADD3.X R28, PT, PT, R28, UR10, RZ, P1, !PT ;  /* 0x0000000a1c1c7c10 */ /* 0x000fe40008ffe4ff */
[----:B------:R-:W-:Y:S01]  /*0880*/  ISETP.GE.U32.AND P0, PT, R29, UR14, PT ;  /* 0x0000000e1d007c0c */ /* 0x000fe2000bf06070 */
[----:B------:R-:W5:Y:S03]  /*0890*/  LDG.E R10, desc[UR8][R10.64] ;  /* 0x000000080a0a7981 */ /* 0x000f66000c1e1900 */
[----:B------:R-:W-:-:S04]  /*08a0*/  ISETP.GE.AND.EX P0, PT, R28, UR15, PT, P0 ;  /* 0x0000000f1c007c0c */ /* 0x000fc8000bf06300 */
[----:B------:R-:W-:Y:S02]  /*08b0*/  SEL R24, R29, R14, !P0 ;  /* 0x0000000e1d187207 */ /* 0x000fe40004000000 */
[----:B------:R-:W-:Y:S02]  /*08c0*/  SEL R29, R28, R3, !P0 ;  /* 0x000000031c1d7207 */ /* 0x000fe40004000000 */
[C---:B0-----:R-:W-:Y:S02]  /*08d0*/  LEA R16, P0, R24.reuse, UR12, 0x2 ;  /* 0x0000000c18107c11 */ /* 0x041fe4000f8010ff */
[C---:B------:R-:W-:Y:S02]  /*08e0*/  IADD3 R27, P1, PT, R24.reuse, UR5, RZ ;  /* 0x00000005181b7c10 */ /* 0x040fe4000ff3e0ff */
[----:B------:R-:W-:Y:S02]  /*08f0*/  LEA.HI.X R17, R24, UR13, R29, 0x2, P0 ;  /* 0x0000000d18117c11 */ /* 0x000fe400080f141d */
[----:B------:R-:W-:-:S02]  /*0900*/  IADD3.X R28, PT, PT, R29, UR10, RZ, P1, !PT ;  /* 0x0000000a1d1c7c10 */ /* 0x000fc40008ffe4ff */
[----:B------:R-:W-:Y:S01]  /*0910*/  ISETP.GE.U32.AND P0, PT, R27, UR14, PT ;  /* 0x0000000e1b007c0c */ /* 0x000fe2000bf06070 */
[----:B------:R0:W5:Y:S03]  /*0920*/  LDG.E R11, desc[UR8][R16.64] ;  /* 0x00000008100b7981 */ /* 0x000166000c1e1900 */
[----:B------:R-:W-:-:S04]  /*0930*/  ISETP.GE.AND.EX P0, PT, R28, UR15, PT, P0 ;  /* 0x0000000f1c007c0c */ /* 0x000fc8000bf06300 */
[----:B------:R-:W-:-:S04]  /*0940*/  SEL R24, R27, R14, !P0 ;  /* 0x0000000e1b187207 */ /* 0x000fc80004000000 */
[----:B------:R-:W-:Y:S01]  /*0950*/  IADD3 R27, P1, PT, R24, UR5, RZ ;  /* 0x00000005181b7c10 */ /* 0x000fe2000ff3e0ff */
[----:B--2---:R-:W-:Y:S01]  /*0960*/  FADD R12, R13, R12 ;  /* 0x0000000c0d0c7221 */ /* 0x004fe20000000000 */
[----:B------:R-:W-:Y:S02]  /*0970*/  SEL R13, R28, R3, !P0 ;  /* 0x000000031c0d7207 */ /* 0x000fe40004000000 */
[C---:B0-----:R-:W-:Y:S02]  /*0980*/  LEA R16, P0, R24.reuse, UR12, 0x2 ;  /* 0x0000000c18107c11 */ /* 0x041fe4000f8010ff */
[----:B------:R-:W-:Y:S02]  /*0990*/  IADD3.X R28, PT, PT, R13, UR10, RZ, P1, !PT ;  /* 0x0000000a0d1c7c10 */ /* 0x000fe40008ffe4ff */
[----:B------:R-:W-:Y:S02]  /*09a0*/  LEA.HI.X R17, R24, UR13, R13, 0x2, P0 ;  /* 0x0000000d18117c11 */ /* 0x000fe400080f140d */
[----:B------:R-:W-:-:S03]  /*09b0*/  ISETP.GE.U32.AND P0, PT, R27, UR14, PT ;  /* 0x0000000e1b007c0c */ /* 0x000fc6000bf06070 */
[----:B------:R0:W2:Y:S01]  /*09c0*/  LDG.E R13, desc[UR8][R16.64] ;  /* 0x00000008100d7981 */ /* 0x0000a2000c1e1900 */
[----:B------:R-:W-:-:S04]  /*09d0*/  ISETP.GE.AND.EX P0, PT, R28, UR15, PT, P0 ;  /* 0x0000000f1c007c0c */ /* 0x000fc8000bf06300 */
[----:B------:R-:W-:Y:S01]  /*09e0*/  SEL R24, R27, R14, !P0 ;  /* 0x0000000e1b187207 */ /* 0x000fe20004000000 */
[----:B---3--:R-:W-:Y:S01]  /*09f0*/  FADD R18, R19, R18 ;  /* 0x0000001213127221 */ /* 0x008fe20000000000 */
[----:B------:R-:W-:Y:S02]  /*0a00*/  SEL R19, R28, R3, !P0 ;  /* 0x000000031c137207 */ /* 0x000fe40004000000 */
[C---:B0-----:R-:W-:Y:S02]  /*0a10*/  LEA R16, P0, R24.reuse, UR12, 0x2 ;  /* 0x0000000c18107c11 */ /* 0x041fe4000f8010ff */
[C---:B------:R-:W-:Y:S02]  /*0a20*/  IADD3 R27, P1, PT, R24.reuse, UR5, RZ ;  /* 0x00000005181b7c10 */ /* 0x040fe4000ff3e0ff */
[----:B------:R-:W-:Y:S02]  /*0a30*/  LEA.HI.X R17, R24, UR13, R19, 0x2, P0 ;  /* 0x0000000d18117c11 */ /* 0x000fe400080f1413 */
[----:B------:R-:W-:-:S02]  /*0a40*/  IADD3.X R28, PT, PT, R19, UR10, RZ, P1, !PT ;  /* 0x0000000a131c7c10 */ /* 0x000fc40008ffe4ff */
[----:B------:R-:W-:Y:S01]  /*0a50*/  ISETP.GE.U32.AND P0, PT, R27, UR14, PT ;  /* 0x0000000e1b007c0c */ /* 0x000fe2000bf06070 */
[----:B------:R0:W3:Y:S03]  /*0a60*/  LDG.E R19, desc[UR8][R16.64] ;  /* 0x0000000810137981 */ /* 0x0000e6000c1e1900 */
[----:B------:R-:W-:-:S04]  /*0a70*/  ISETP.GE.AND.EX P0, PT, R28, UR15, PT, P0 ;  /* 0x0000000f1c007c0c */ /* 0x000fc8000bf06300 */
[----:B------:R-:W-:Y:S01]  /*0a80*/  SEL R24, R27, R14, !P0 ;  /* 0x0000000e1b187207 */ /* 0x000fe20004000000 */
[----:B----4-:R-:W-:Y:S01]  /*0a90*/  FADD R20, R21, R20 ;  /* 0x0000001415147221 */ /* 0x010fe20000000000 */
[----:B------:R-:W-:Y:S02]  /*0aa0*/  SEL R21, R28, R3, !P0 ;  /* 0x000000031c157207 */ /* 0x000fe40004000000 */
[C---:B0-----:R-:W-:Y:S02]  /*0ab0*/  LEA R16, P0, R24.reuse, UR12, 0x2 ;  /* 0x0000000c18107c11 */ /* 0x041fe4000f8010ff */
[C---:B------:R-:W-:Y:S02]  /*0ac0*/  IADD3 R27, P1, PT, R24.reuse, UR5, RZ ;  /* 0x00000005181b7c10 */ /* 0x040fe4000ff3e0ff */
[----:B------:R-:W-:Y:S02]  /*0ad0*/  LEA.HI.X R17, R24, UR13, R21, 0x2, P0 ;  /* 0x0000000d18117c11 */ /* 0x000fe400080f1415 */
[----:B------:R-:W-:-:S02]  /*0ae0*/  IADD3.X R28, PT, PT, R21, UR10, RZ, P1, !PT ;  /* 0x0000000a151c7c10 */ /* 0x000fc40008ffe4ff */
[----:B------:R-:W-:Y:S01]  /*0af0*/  ISETP.GE.U32.AND P0, PT, R27, UR14, PT ;  /* 0x0000000e1b007c0c */ /* 0x000fe2000bf06070 */
[----:B------:R0:W4:Y:S03]  /*0b00*/  LDG.E R21, desc[UR8][R16.64] ;  /* 0x0000000810157981 */ /* 0x000126000c1e1900 */
[----:B------:R-:W-:-:S04]  /*0b10*/  ISETP.GE.AND.EX P0, PT, R28, UR15, PT, P0 ;  /* 0x0000000f1c007c0c */ /* 0x000fc8000bf06300 */
[----:B------:R-:W-:Y:S01]  /*0b20*/  SEL R24, R27, R14, !P0 ;  /* 0x0000000e1b187207 */ /* 0x000fe20004000000 */
[----:B-----5:R-:W-:Y:S01]  /*0b30*/  FADD R22, R23, R22 ;  /* 0x0000001617167221 */ /* 0x020fe20000000000 */
        /* <DEDUP_REMOVED lines=8> */
[----:B------:R-:W-:Y:S01]  /*0bc0*/  SEL R24, R27, R14, !P0 ;  /* 0x0000000e1b187207 */ /* 0x000fe20004000000 */
[----:B------:R-:W-:Y:S01]  /*0bd0*/  FADD R25, R26, R25 ;  /* 0x000000191a197221 */ /* 0x000fe20000000000 */
[----:B------:R-:W-:Y:S02]  /*0be0*/  SEL R26, R28, R3, !P0 ;  /* 0x000000031c1a7207 */ /* 0x000fe40004000000 */
[----:B0-----:R-:W-:-:S04]  /*0bf0*/  LEA R16, P0, R24, UR12, 0x2 ;  /* 0x0000000c18107c11 */ /* 0x001fc8000f8010ff */
[----:B------:R-:W-:-:S05]  /*0c00*/  LEA.HI.X R17, R24, UR13, R26, 0x2, P0 ;  /* 0x0000000d18117c11 */ /* 0x000fca00080f141a */
[----:B------:R-:W5:Y:S01]  /*0c10*/  LDG.E R16, desc[UR8][R16.64] ;  /* 0x0000000810107981 */ /* 0x000f62000c1e1900 */
[----:B------:R-:W-:-:S04]  /*0c20*/  UIADD3 UR6, UP0, UPT, UR6, -0x2, URZ ;  /* 0xfffffffe06067890 */ /* 0x000fc8000ff1e0ff */
[----:B------:R-:W-:Y:S02]  /*0c30*/  UIADD3.X UR7, UPT, UPT, UR7, -0x1, URZ, UP0, !UPT ;  /* 0xffffffff07077890 */ /* 0x000fe400087fe4ff */
[----:B------:R-:W-:-:S04]  /*0c40*/  UISETP.NE.U32.AND UP0, UPT, UR6, URZ, UPT ;  /* 0x000000ff0600728c */ /* 0x000fc8000bf05070 */
[----:B------:R-:W-:Y:S01]  /*0c50*/  UISETP.NE.AND.EX UP0, UPT, UR7, URZ, UPT, UP0 ;  /* 0x000000ff0700728c */ /* 0x000fe2000bf05300 */
[----:B------:R-:W-:Y:S01]  /*0c60*/  FADD R2, R6, R2 ;  /* 0x0000000206027221 */ /* 0x000fe20000000000 */
[----:B------:R-:W-:Y:S01]  /*0c70*/  FADD R6, R7, R5 ;  /* 0x0000000507067221 */ /* 0x000fe20000000000 */
[----:B------:R-:W-:Y:S01]  /*0c80*/  FADD R7, R8, R4 ;  /* 0x0000000408077221 */ /* 0x000fe20000000000 */
[----:B------:R-:W-:Y:S01]  /*0c90*/  FADD R12, R12, R9 ;  /* 0x000000090c0c7221 */ /* 0x000fe20000000000 */
[----:B------:R-:W-:-:S04]  /*0ca0*/  IADD3 R9, P0, PT, R24, UR5, RZ ;  /* 0x0000000518097c10 */ /* 0x000fc8000ff1e0ff */
[----:B------:R-:W-:Y:S02]  /*0cb0*/  IADD3.X R26, PT, PT, R26, UR10, RZ, P0, !PT ;  /* 0x0000000a1a1a7c10 */ /* 0x000fe400087fe4ff */
[----:B------:R-:W-:-:S04]  /*0cc0*/  ISETP.GE.U32.AND P0, PT, R9, UR14, PT ;  /* 0x0000000e09007c0c */ /* 0x000fc8000bf06070 */
[----:B------:R-:W-:Y:S01]  /*0cd0*/  ISETP.GE.AND.EX P0, PT, R26, UR15, PT, P0 ;  /* 0x0000000f1a007c0c */ /* 0x000fe2000bf06300 */
[----:B------:R-:W-:-:S03]  /*0ce0*/  FADD R18, R18, R10 ;  /* 0x0000000a12127221 */ /* 0x000fc60000000000 */
[----:B------:R-:W-:Y:S01]  /*0cf0*/  SEL R8, R9, R14, !P0 ;  /* 0x0000000e09087207 */ /* 0x000fe20004000000 */
[----:B------:R-:W-:Y:S01]  /*0d00*/  FADD R20, R20, R11 ;  /* 0x0000000b14147221 */ /* 0x000fe20000000000 */
[----:B--2---:R-:W-:Y:S01]  /*0d10*/  FADD R22, R22, R13 ;  /* 0x0000000d16167221 */ /* 0x004fe20000000000 */
[----:B---3--:R-:W-:Y:S01]  /*0d20*/  FADD R25, R25, R19 ;  /* 0x0000001319197221 */ /* 0x008fe20000000000 */
[----:B----4-:R-:W-:Y:S01]  /*0d30*/  FADD R2, R2, R21 ;  /* 0x0000001502027221 */ /* 0x010fe20000000000 */
[----:B-----5:R-:W-:Y:S01]  /*0d40*/  FADD R5, R6, R23 ;  /* 0x0000001706057221 */ /* 0x020fe20000000000 */
[----:B------:R-:W-:Y:S01]  /*0d50*/  FADD R4, R7, R16 ;  /* 0x0000001007047221 */ /* 0x000fe20000000000 */
[----:B------:R-:W-:Y:S01]  /*0d60*/  SEL R7, R26, R3, !P0 ;  /* 0x000000031a077207 */ /* 0x000fe20004000000 */
[----:B------:R-:W-:Y:S06]  /*0d70*/  BRA.U UP0, `(.L_x_2) ;  /* 0xfffffff5006c7547 */ /* 0x000fec000b83ffff */
.L_x_1:
[----:B------:R-:W-:Y:S05]  /*0d80*/  BRA.U UP1, `(.L_x_0) ;  /* 0x0000000501307547 */ /* 0x000fea000b800000 */
[----:B------:R-:W0:Y:S01]  /*0d90*/  LDCU.64 UR12, c[0x0][0x398] ;  /* 0x00007300ff0c77ac */ /* 0x000e220008000a00 */
[----:B------:R-:W-:Y:S01]  /*0da0*/  IADD3 R9, P1, PT, R8, UR5, RZ ;  /* 0x0000000508097c10 */ /* 0x000fe2000ff3e0ff */
[----:B------:R-:W1:Y:S03]  /*0db0*/  LDCU.64 UR6, c[0x0][0x380] ;  /* 0x00007000ff0677ac */ /* 0x000e660008000a00 */
[----:B------:R-:W-:Y:S02]  /*0dc0*/  IADD3.X R6, PT, PT, R7, UR10, RZ, P1, !PT ;  /* 0x0000000a07067c10 */ /* 0x000fe40008ffe4ff */
[----:B0-----:R-:W-:-:S04]  /*0dd0*/  ISETP.GE.U32.AND P0, PT, R9, UR12, PT ;  /* 0x0000000c09007c0c */ /* 0x001fc8000bf06070 */
[----:B------:R-:W-:-:S04]  /*0de0*/  ISETP.GE.AND.EX P0, PT, R6, UR13, PT, P0 ;  /* 0x0000000d06007c0c */ /* 0x000fc8000bf06300 */
[----:B------:R-:W-:Y:S02]  /*0df0*/  SEL R24, R9, R14, !P0 ;  /* 0x0000000e09187207 */ /* 0x000fe40004000000 */
[----:B------:R-:W-:Y:S02]  /*0e00*/  SEL R9, R6, R3, !P0 ;  /* 0x0000000306097207 */ /* 0x000fe40004000000 */
[----:B------:R-:W-:-:S04]  /*0e10*/  IADD3 R11, P1, PT, R24, UR5, RZ ;  /* 0x00000005180b7c10 */ /* 0x000fc8000ff3e0ff */
        /* <DEDUP_REMOVED lines=19> */
[----:B------:R-:W-:Y:S02]  /*0f50*/  IADD3.X R16, PT, PT, R21, UR10, RZ, P1, !PT ;  /* 0x0000000a15107c10 */ /* 0x000fe40008ffe4ff */
[----:B-1----:R-:W-:Y:S02]  /*0f60*/  LEA R6, P1, R8, UR6, 0x2 ;  /* 0x0000000608067c11 */ /* 0x002fe4000f8210ff */
[----:B------:R-:W-:Y:S02]  /*0f70*/  ISETP.GE.AND.EX P0, PT, R16, UR13, PT, P0 ;  /* 0x0000000d10007c0c */ /* 0x000fe4000bf06300 */
[----:B------:R-:W-:Y:S02]  /*0f80*/  LEA.HI.X R7, R8, UR7, R7, 0x2, P1 ;  /* 0x0000000708077c11 */ /* 0x000fe400088f1407 */
[----:B------:R-:W-:-:S02]  /*0f90*/  LEA R8, P1, R24, UR6, 0x2 ;  /* 0x0000000618087c11 */ /* 0x000fc4000f8210ff */
[----:B------:R-:W-:Y:S02]  /*0fa0*/  SEL R19, R19, R14, !P0 ;  /* 0x0000000e13137207 */ /* 0x000fe40004000000 */
[----:B------:R-:W-:Y:S01]  /*0fb0*/  LEA.HI.X R9, R24, UR7, R9, 0x2, P1 ;  /* 0x0000000718097c11 */ /* 0x000fe200088f1409 */
[----:B------:R-:W2:Y:S01]  /*0fc0*/  LDG.E R7, desc[UR8][R6.64] ;  /* 0x0000000806077981 */ /* 0x000ea2000c1e1900 */
[----:B------:R-:W-:Y:S02]  /*0fd0*/  IADD3 R27, P1, PT, R19, UR5, RZ ;  /* 0x00000005131b7c10 */ /* 0x000fe4000ff3e0ff */
[----:B------:R-:W-:Y:S02]  /*0fe0*/  SEL R15, R16, R3, !P0 ;  /* 0x00000003100f7207 */ /* 0x000fe40004000000 */
[----:B------:R-:W-:Y:S02]  /*0ff0*/  ISETP.GE.U32.AND P0, PT, R27, UR12, PT ;  /* 0x0000000c1b007c0c */ /* 0x000fe4000bf06070 */
[----:B------:R-:W-:Y:S01]  /*1000*/  IADD3.X R24, PT, PT, R15, UR10, RZ, P1, !PT ;  /* 0x0000000a0f187c10 */ /* 0x000fe20008ffe4ff */
[----:B------:R0:W3:Y:S03]  /*1010*/  LDG.E R6, desc[UR8][R8.64] ;  /* 0x0000000808067981 */ /* 0x0000e6000c1e1900 */
[----:B------:R-:W-:-:S04]  /*1020*/  ISETP.GE.AND.EX P0, PT, R24, UR13, PT, P0 ;  /* 0x0000000d18007c0c */ /* 0x000fc8000bf06300 */
[----:B------:R-:W-:Y:S02]  /*1030*/  SEL R16, R27, R14, !P0 ;  /* 0x0000000e1b107207 */ /* 0x000fe40004000000 */
[----:B0-----:R-:W-:-:S04]  /*1040*/  LEA R8, P1, R10, UR6, 0x2 ;  /* 0x000000060a087c11 */ /* 0x001fc8000f8210ff */
[----:B------:R-:W-:Y:S02]  /*1050*/  LEA.HI.X R9, R10, UR7, R13, 0x2, P1 ;  /* 0x000000070a097c11 */ /* 0x000fe400088f140d */
[----:B------:R-:W-:Y:S02]  /*1060*/  SEL R13, R24, R3, !P0 ;  /* 0x00000003180d7207 */ /* 0x000fe40004000000 */
[C---:B------:R-:W-:Y:S01]  /*1070*/  LEA R10, P0, R23.reuse, UR6, 0x2 ;  /* 0x00000006170a7c11 */ /* 0x040fe2000f8010ff */
[----:B------:R0:W4:Y:S01]  /*1080*/  LDG.E R24, desc[UR8][R8.64] ;  /* 0x0000000808187981 */ /* 0x000122000c1e1900 */
[----:B------:R-:W-:Y:S02]  /*1090*/  IADD3 R27, P1, PT, R16, UR5, RZ ;  /* 0x00000005101b7c10 */ /* 0x000fe4000ff3e0ff */
[----:B------:R-:W-:Y:S02]  /*10a0*/  LEA.HI.X R11, R23, UR7, R11, 0x2, P0 ;  /* 0x00000007170b7c11 */ /* 0x000fe400080f140b */
[----:B------:R-:W-:-:S02]  /*10b0*/  ISETP.GE.U32.AND P0, PT, R27, UR12, PT ;  /* 0x0000000c1b007c0c */ /* 0x000fc4000bf06070 */
[----:B------:R-:W-:Y:S01]  /*10c0*/  IADD3.X R23, PT, PT, R13, UR10, RZ, P1, !PT ;  /* 0x0000000a0d177c10 */ /* 0x000fe20008ffe4ff */
[----:B------:R1:W5:Y:S03]  /*10d0*/  LDG.E R28, desc[UR8][R10.64] ;  /* 0x000000080a1c7981 */ /* 0x000366000c1e1900 */
[----:B------:R-:W-:Y:S02]  /*10e0*/  ISETP.GE.AND.EX P0, PT, R23, UR13, PT, P0 ;  /* 0x0000000d17007c0c */ /* 0x000fe4000bf06300 */
[----:B0-----:R-:W-:Y:S02]  /*10f0*/  LEA R8, P2, R17, UR6, 0x2 ;  /* 0x0000000611087c11 */ /* 0x001fe4000f8410ff */
[----:B------:R-:W-:Y:S02]  /*1100*/  SEL R14, R27, R14, !P0 ;  /* 0x0000000e1b0e7207 */ /* 0x000fe40004000000 */
[----:B------:R-:W-:-:S02]  /*1110*/  SEL R3, R23, R3, !P0 ;  /* 0x0000000317037207 */ /* 0x000fc40004000000 */
[----:B------:R-:W-:Y:S02]  /*1120*/  LEA.HI.X R9, R17, UR7, R21, 0x2, P2 ;  /* 0x0000000711097c11 */ /* 0x000fe400090f1415 */
[----:B------:R-:W-:Y:S02]  /*1130*/  LEA R30, P0, R14, UR6, 0x2 ;  /* 0x000000060e1e7c11 */ /* 0x000fe4000f8010ff */
[C---:B-1----:R-:W-:Y:S02]  /*1140*/  LEA R10, P1, R19.reuse, UR6, 0x2 ;  /* 0x00000006130a7c11 */ /* 0x042fe4000f8210ff */
[----:B------:R-:W-:Y:S02]  /*1150*/  LEA R26, P2, R16, UR6, 0x2 ;  /* 0x00000006101a7c11 */ /* 0x000fe4000f8410ff */
[----:B------:R-:W-:Y:S02]  /*1160*/  LEA.HI.X R31, R14, UR7, R3, 0x2, P0 ;  /* 0x000000070e1f7c11 */ /* 0x000fe400080f1403 */
[----:B------:R-:W-:-:S02]  /*1170*/  LEA.HI.X R11, R19, UR7, R15, 0x2, P1 ;  /* 0x00000007130b7c11 */ /* 0x000fc400088f140f */
[----:B------:R-:W-:Y:S02]  /*1180*/  LEA.HI.X R27, R16, UR7, R13, 0x2, P2 ;  /* 0x00000007101b7c11 */ /* 0x000fe400090f140d */
[----:B------:R-:W5:Y:S04]  /*1190*/  LDG.E R16, desc[UR8][R8.64] ;  /* 0x0000000808107981 */ /* 0x000f68000c1e1900 */
[----:B------:R-:W5:Y:S04]  /*11a0*/  LDG.E R3, desc[UR8][R10.64] ;  /* 0x000000080a037981 */ /* 0x000f68000c1e1900 */
[----:B------:R-:W5:Y:S04]  /*11b0*/  LDG.E R26, desc[UR8][R26.64] ;  /* 0x000000081a1a7981 */ /* 0x000f68000c1e1900 */
[----:B------:R-:W5:Y:S01]  /*11c0*/  LDG.E R31, desc[UR8][R30.64] ;  /* 0x000000081e1f7981 */ /* 0x000f62000c1e1900 */
[----:B--2---:R-:W-:Y:S01]  /*11d0*/  FADD R12, R12, R7 ;  /* 0x000000070c0c7221 */ /* 0x004fe20000000000 */
[----:B---3--:R-:W-:Y:S01]  /*11e0*/  FADD R18, R18, R6 ;  /* 0x0000000612127221 */ /* 0x008fe20000000000 */
[----:B----4-:R-:W-:Y:S01]  /*11f0*/  FADD R20, R20, R24 ;  /* 0x0000001814147221 */ /* 0x010fe20000000000 */
[----:B-----5:R-:W-:Y:S01]  /*1200*/  FADD R22, R22, R28 ;  /* 0x0000001c16167221 */ /* 0x020fe20000000000 */
[----:B------:R-:W-:Y:S01]  /*1210*/  FADD R25, R25, R16 ;  /* 0x0000001019197221 */ /* 0x000fe20000000000 */
[----:B------:R-:W-:Y:S01]  /*1220*/  FADD R2, R2, R3 ;  /* 0x0000000302027221 */ /* 0x000fe20000000000 */
[----:B------:R-:W-:Y:S01]  /*1230*/  FADD R5, R5, R26 ;  /* 0x0000001a05057221 */ /* 0x000fe20000000000 */
[----:B------:R-:W-:-:S07]  /*1240*/  FADD R4, R4, R31 ;  /* 0x0000001f04047221 */ /* 0x000fce0000000000 */
.L_x_0:
[----:B------:R-:W-:Y:S01]  /*1250*/  FADD R3, RZ, R12 ;  /* 0x0000000cff037221 */ /* 0x000fe20000000000 */
[----:B------:R-:W0:Y:S03]  /*1260*/  LDC.64 R6, c[0x0][0x388] ;  /* 0x0000e200ff067b82 */ /* 0x000e260000000a00 */
[----:B------:R-:W-:-:S04]  /*1270*/  FADD R3, R3, R18 ;  /* 0x0000001203037221 */ /* 0x000fc80000000000 */
[----:B------:R-:W-:-:S04]  /*1280*/  FADD R3, R3, R20 ;  /* 0x0000001403037221 */ /* 0x000fc80000000000 */
[----:B------:R-:W-:Y:S01]  /*1290*/  FADD R22, R3, R22 ;  /* 0x0000001603167221 */ /* 0x000fe20000000000 */
[----:B------:R-:W-:-:S03]  /*12a0*/  VIADD R3, R0, UR4 ;  /* 0x0000000400037c36 */ /* 0x000fc60008000000 */
[----:B------:R-:W-:-:S04]  /*12b0*/  FADD R25, R22, R25 ;  /* 0x0000001916197221 */ /* 0x000fc80000000000 */
[----:B------:R-:W-:-:S04]  /*12c0*/  FADD R2, R25, R2 ;  /* 0x0000000219027221 */ /* 0x000fc80000000000 */
[----:B------:R-:W-:Y:S01]  /*12d0*/  FADD R5, R2, R5 ;  /* 0x0000000502057221 */ /* 0x000fe20000000000 */
[----:B0-----:R-:W-:-:S04]  /*12e0*/  IMAD.WIDE.U32 R6, R3, 0x4, R6 ;  /* 0x0000000403067825 */ /* 0x001fc800078e0006 */
[----:B------:R-:W-:-:S05]  /*12f0*/  FADD R5, R5, R4 ;  /* 0x0000000405057221 */ /* 0x000fca0000000000 */
[----:B------:R-:W-:Y:S01]  /*1300*/  STG.E desc[UR8][R6.64], R5 ;  /* 0x0000000506007986 */ /* 0x000fe2000c101908 */
[----:B------:R-:W-:Y:S05]  /*1310*/  EXIT ;  /* 0x000000000000794d */ /* 0x000fea0003800000 */
.L_x_3:
[----:B------:R-:W-:-:S00]  /*1320*/  BRA `(.L_x_3) ;  /* 0xfffffffc00fc7947 */ /* 0x000fc0000383ffff */
[----:B------:R-:W-:-:S00]  /*1330*/  NOP ;  /* 0x0000000000007918 */ /* 0x000fc00000000000 */
        /* <DEDUP_REMOVED lines=12> */
.L_x_17:


//--------------------- .text._Z14l2_float4_testP6float4S0_llPi --------------------------
	.section	.text._Z14l2_float4_testP6float4S0_llPi,"ax",@progbits
	.align	128
        .global         _Z14l2_float4_testP6float4S0_llPi
        .type           _Z14l2_float4_testP6float4S0_llPi,@function
        .size           _Z14l2_float4_testP6float4S0_llPi,(.L_x_16 - _Z14l2_float4_testP6float4S0_llPi)
        .other          _Z14l2_float4_testP6float4S0_llPi,@"STO_CUDA_ENTRY STV_DEFAULT"
_Z14l2_float4_testP6float4S0_llPi:
.text._Z14l2_float4_testP6float4S0_llPi:
[----:B------:R-:W-:Y:S08]  /*0000*/  LDC R1, c[0x0][0x37c] ;  /* 0x0000df00ff017b82 */ /* 0x000ff00000000800 */
[----:B------:R-:W0:Y:S01]  /*0010*/  S2UR UR4, SR_CTAID.X ;  /* 0x00000000000479c3 */ /* 0x000e220000002500 */
[----:B------:R-:W1:Y:S01]  /*0020*/  S2R R5, SR_TID.X ;  /* 0x0000000000057919 */ /* 0x000e620000002100 */
[----:B------:R-:W-:Y:S01]  /*0030*/  IMAD.MOV.U32 R48, RZ, RZ, RZ ;  /* 0x000000ffff307224 */ /* 0x000fe200078e00ff */
[----:B------:R-:W-:-:S02]  /*0040*/  CS2R R46, SRZ ;  /* 0x00000000002e7805 */ /* 0x000fc4000001ff00 */
[----:B------:R-:W-:Y:S02]  /*0050*/  CS2R R44, SRZ ;  /* 0x00000000002c7805 */ /* 0x000fe4000001ff00 */
[----:B------:R-:W-:Y:S02]  /*0060*/  CS2R R42, SRZ ;  /* 0x00000000002a7805 */ /* 0x000fe4000001ff00 */
[----:B------:R-:W-:Y:S02]  /*0070*/  CS2R R40, SRZ ;  /* 0x0000000000287805 */ /* 0x000fe4000001ff00 */
[----:B------:R-:W-:Y:S01]  /*0080*/  CS2R R38, SRZ ;  /* 0x0000000000267805 */ /* 0x000fe2000001ff00 */
[----:B------:R-:W1:Y:S01]  /*0090*/  LDC R50, c[0x0][0x360] ;  /* 0x0000d800ff327b82 */ /* 0x000e620000000800 */
[----:B------:R-:W-:Y:S02]  /*00a0*/  CS2R R36, SRZ ;  /* 0x0000000000247805 */ /* 0x000fe4000001ff00 */
[----:B------:R-:W-:-:S02]  /*00b0*/  CS2R R34, SRZ ;  /* 0x0000000000227805 */ /* 0x000fc4000001ff00 */
[----:B------:R-:W-:Y:S02]  /*00c0*/  CS2R R32, SRZ ;  /* 0x0000000000207805 */ /* 0x000fe4000001ff00 */
[----:B------:R-:W-:Y:S02]  /*00d0*/  CS2R R30, SRZ ;  /* 0x00000000001e7805 */ /* 0x000fe4000001ff00 */
[----:B------:R-:W-:Y:S02]  /*00e0*/  CS2R R28, SRZ ;  /* 0x00000000001c7805 */ /* 0x000fe4000001ff00 */
[----:B------:R-:W-:Y:S01]  /*00f0*/  CS2R R10, SRZ ;  /* 0x00000000000a7805 */ /* 0x000fe2000001ff00 */
[----:B------:R-:W-:Y:S01]  /*0100*/  IMAD.MOV.U32 R9, RZ, RZ, RZ ;  /* 0x000000ffff097224 */ /* 0x000fe200078e00ff */
[----:B------:R-:W-:Y:S01]  /*0110*/  CS2R R2, SRZ ;  /* 0x0000000000027805 */ /* 0x000fe2000001ff00 */
[----:B------:R-:W-:Y:S01]  /*0120*/  IMAD.MOV.U32 R0, RZ, RZ, RZ ;  /* 0x000000ffff007224 */ /* 0x000fe200078e00ff */
[----:B------:R-:W2:Y:S01]  /*0130*/  LDCU.64 UR10, c[0x0][0x358] ;  /* 0x00006b00ff0a77ac */ /* 0x000ea20008000a00 */
[----:B------:R-:W-:Y:S01]  /*0140*/  IMAD.MOV.U32 R4, RZ, RZ, RZ ;  /* 0x000000ffff047224 */ /* 0x000fe200078e00ff */
[----:B0-----:R-:W-:-:S02]  /*0150*/  UISETP.NE.AND UP0, UPT, UR4, URZ, UPT ;  /* 0x000000ff0400728c */ /* 0x001fc4000bf05270 */
[----:B-1----:R-:W-:-:S07]  /*0160*/  IMAD R49, R50, UR4, R5 ;  /* 0x0000000432317c24 */ /* 0x002fce000f8e0205 */
[----:B--2---:R-:W-:Y:S05]  /*0170*/  BRA.U UP0, `(.L_x_4) ;  /* 0x0000000900607547 */ /* 0x004fea000b800000 */
[----:B------:R-:W-:Y:S01]  /*0180*/  IMAD.IADD R6, R5, 0x1, R50 ;  /* 0x0000000105067824 */ /* 0x000fe200078e0232 */
[----:B------:R-:W-:Y:S02]  /*0190*/  LOP3.LUT R7, R50, 0xffff, RZ, 0xc0, !PT ;  /* 0x0000ffff32077812 */ /* 0x000fe400078ec0ff */
[----:B------:R-:W-:Y:S01]  /*01a0*/  MOV R14, 0x200 ;  /* 0x00000200000e7802 */ /* 0x000fe20000000f00 */
[----:B------:R-:W-:-:S05]  /*01b0*/  IMAD.MOV R6, RZ, RZ, -R6 ;  /* 0x000000ffff067224 */ /* 0x000fca00078e0a06 */
[----:B------:R-:W-:-:S05]  /*01c0*/  PRMT R6, R6, 0x7710, RZ ;  /* 0x0000771006067816 */ /* 0x000fca00000000ff */
[----:B------:R-:W-:-:S05]  /*01d0*/  VIADD R6, R6, 0x2fff ;  /* 0x00002fff06067836 */ /* 0x000fca0000000000 */
[----:B------:R-:W-:-:S07]  /*01e0*/  LOP3.LUT R6, R6, 0xffff, RZ, 0xc0, !PT ;  /* 0x0000ffff06067812 */ /* 0x000fce00078ec0ff */
[----:B------:R-:W-:Y:S05]  /*01f0*/  CALL.REL.NOINC `($__internal_0_$__cuda_sm20_div_u16) ;  /* 0x0000001400007944 */ /* 0x000fea0003c00000 */
[----:B------:R-:W-:Y:S01]  /*0200*/  LOP3.LUT R15, R12, 0x3, RZ, 0xc0, !PT ;  /* 0x000000030c0f7812 */ /* 0x000fe200078ec0ff */
[----:B------:R-:W-:Y:S01]  /*0210*/  BSSY.RECONVERGENT B0, `(.L_x_5) ;  /* 0x0000010000007945 */ /* 0x000fe20003800200 */
[----:B------:R-:W-:Y:S02]  /*0220*/  IMAD.MOV.U32 R7, RZ, RZ, R5 ;  /* 0x000000ffff077224 */ /* 0x000fe400078e0005 */
[----:B------:R-:W-:-:S13]  /*0230*/  ISETP.NE.AND P0, PT, R15, 0x2, PT ;  /* 0x000000020f00780c */ /* 0x000fda0003f05270 */
[----:B------:R-:W-:Y:S05]  /*0240*/  @!P0 BRA `(.L_x_6) ;  /* 0x0000000000308947 */ /* 0x000fea0003800000 */
[----:B------:R-:W0:Y:S01]  /*0250*/  S2R R13, SR_CgaCtaId ;  /* 0x00000000000d7919 */ /* 0x000e220000008800 */
[----:B------:R-:W-:Y:S01]  /*0260*/  MOV R6, 0x400 ;  /* 0x0000040000067802 */ /* 0x000fe20000000f00 */
[----:B------:R-:W-:Y:S02]  /*0270*/  IMAD.MOV.U32 R8, RZ, RZ, RZ ;  /* 0x000000ffff087224 */ /* 0x000fe400078e00ff */
[----:B------:R-:W-:Y:S01]  /*0280*/  IMAD.MOV.U32 R7, RZ, RZ, R5 ;  /* 0x000000ffff077224 */ /* 0x000fe200078e0005 */
[----:B0-----:R-:W-:-:S07]  /*0290*/  LEA R6, R13, R6, 0x18 ;  /* 0x000000060d067211 */ /* 0x001fce00078ec0ff */
.L_x_7:
[----:B------:R-:W-:Y:S02]  /*02a0*/  IMAD R12, R7, 0x4, R6 ;  /* 0x00000004070c7824 */ /* 0x000fe400078e0206 */
[----:B------:R-:W-:Y:S02]  /*02b0*/  VIADD R8, R8, 0x1 ;  /* 0x0000000108087836 */ /* 0x000fe40000000000 */
[----:B------:R-:W-:Y:S01]  /*02c0*/  IMAD.IADD R7, R50, 0x1, R7 ;  /* 0x0000000132077824 */ /* 0x000fe200078e0207 */
[----:B------:R0:W-:Y:S02]  /*02d0*/  STS [R12], RZ ;  /* 0x000000ff0c007388 */ /* 0x0001e40000000800 */
[----:B------:R-:W-:-:S04]  /*02e0*/  LOP3.LUT R13, R8, R15, RZ, 0x3c, !PT ;  /* 0x0000000f080d7212 */ /* 0x000fc800078e3cff */
[----:B------:R-:W-:-:S13]  /*02f0*/  ISETP.NE.AND P0, PT, R13, 0x2, PT ;  /* 0x000000020d00780c */ /* 0x000fda0003f05270 */
[----:B0-----:R-:W-:Y:S05]  /*0300*/  @P0 BRA `(.L_x_7) ;  /* 0xfffffffc00e40947 */ /* 0x001fea000383ffff */
.L_x_6:
[----:B------:R-:W-:Y:S05]  /*0310*/  BSYNC.RECONVERGENT B0 ;  /* 0x0000000000007941 */ /* 0x000fea0003800200 */
.L_x_5:
[----:B------:R-:W0:Y:S01]  /*0320*/  S2UR UR5, SR_CgaCtaId ;  /* 0x00000000000579c3 */ /* 0x000e220000008800 */
[----:B------:R-:W-:Y:S01]  /*0330*/  UMOV UR4, 0x400 ;  /* 0x0000040000047882 */ /* 0x000fe20000000000 */
[----:B------:R-:W-:Y:S01]  /*0340*/  BSSY.RECONVERGENT B0, `(.L_x_8) ;  /* 0x000000e000007945 */ /* 0x000fe20003800200 */
[----:B0-----:R-:W-:-:S06]  /*0350*/  ULEA UR8, UR5, UR4, 0x18 ;  /* 0x0000000405087291 */ /* 0x001fcc000f8ec0ff */
[----:B------:R-:W-:-:S07]  /*0360*/  LEA R13, R7, UR8, 0x2 ;  /* 0x00000008070d7c11 */ /* 0x000fce000f8e10ff */
.L_x_9:
[C-C-:B------:R-:W-:Y:S01]  /*0370*/  IMAD R6, R50.reuse, 0x4, R13.reuse ;  /* 0x0000000432067824 */ /* 0x140fe200078e020d */
[----:B------:R0:W-:Y:S01]  /*0380*/  STS [R13], RZ ;  /* 0x000000ff0d007388 */ /* 0x0001e20000000800 */
[C-C-:B------:R-:W-:Y:S02]  /*0390*/  IMAD R8, R50.reuse, 0x8, R13.reuse ;  /* 0x0000000832087824 */ /* 0x140fe400078e020d */
[C---:B------:R-:W-:Y:S01]  /*03a0*/  IMAD R12, R50.reuse, 0xc, R13 ;  /* 0x0000000c320c7824 */ /* 0x040fe200078e020d */
[----:B------:R1:W-:Y:S01]  /*03b0*/  STS [R6], RZ ;  /* 0x000000ff06007388 */ /* 0x0003e20000000800 */
[----:B------:R-:W-:-:S03]  /*03c0*/  IMAD R7, R50, 0x4, R7 ;  /* 0x0000000432077824 */ /* 0x000fc600078e0207 */
[----:B------:R1:W-:Y:S01]  /*03d0*/  STS [R8], RZ ;  /* 0x000000ff08007388 */ /* 0x0003e20000000800 */
[----:B0-----:R-:W-:Y:S02]  /*03e0*/  LEA R13, R50, R13, 0x4 ;  /* 0x0000000d320d7211 */ /* 0x001fe400078e20ff */
[----:B------:R-:W-:Y:S01]  /*03f0*/  ISETP.GE.U32.AND P0, PT, R7, 0x3000, PT ;  /* 0x000030000700780c */ /* 0x000fe20003f06070 */
[----:B------:R1:W-:-:S12]  /*0400*/  STS [R12], RZ ;  /* 0x000000ff0c007388 */ /* 0x0003d80000000800 */
[----:B-1----:R-:W-:Y:S05]  /*0410*/  @!P0 BRA `(.L_x_9) ;  /* 0xfffffffc00d48947 */ /* 0x002fea000383ffff */
[----:B------:R-:W-:Y:S05]  /*0420*/  BSYNC.RECONVERGENT B0 ;  /* 0x0000000000007941 */ /* 0x000fea0003800200 */
.L_x_8:
[----:B------:R-:W-:Y:S01]  /*0430*/  BAR.SYNC.DEFER_BLOCKING 0x0 ;  /* 0x0000000000007b1d */ /* 0x000fe20000010000 */
[----:B------:R-:W-:-:S13]  /*0440*/  ISETP.NE.AND P0, PT, R5, RZ, PT ;  /* 0x000000ff0500720c */ /* 0x000fda0003f05270 */
[----:B------:R-:W-:Y:S05]  /*0450*/  @P0 EXIT ;  /* 0x000000000000094d */ /* 0x000fea0003800000 */
[----:B------:R-:W-:Y:S05]  /*0460*/  NANOSLEEP 0x2710 ;  /* 0x000027100000795d */ /* 0x000fea0003800000 */
[----:B------:R-:W0:Y:S01]  /*0470*/  LDCU.64 UR4, c[0x0][0x398] ;  /* 0x00007300ff0477ac */ /* 0x000e220008000a00 */
[----:B------:R-:W-:Y:S01]  /*0480*/  IMAD.MOV.U32 R5, RZ, RZ, RZ ;  /* 0x000000ffff057224 */ /* 0x000fe200078e00ff */
[----:B------:R-:W-:Y:S01]  /*0490*/  CS2R R6, SRZ ;  /* 0x0000000000067805 */ /* 0x000fe2000001ff00 */
[----:B------:R-:W-:Y:S01]  /*04a0*/  IMAD.MOV.U32 R8, RZ, RZ, RZ ;  /* 0x000000ffff087224 */ /* 0x000fe200078e00ff */
[----:B0-----:R-:W-:-:S04]  /*04b0*/  UISETP.GE.U32.AND UP0, UPT, UR4, 0x1, UPT ;  /* 0x000000010400788c */ /* 0x001fc8000bf06070 */
[----:B------:R-:W-:-:S09]  /*04c0*/  UISETP.GE.AND.EX UP0, UPT, UR5, URZ, UPT, UP0 ;  /* 0x000000ff0500728c */ /* 0x000fd2000bf06300 */
[----:B------:R-:W-:Y:S05]  /*04d0*/  BRA.U !UP0, `(.L_x_10) ;  /* 0x0000000108947547 */ /* 0x000fea000b800000 */
[----:B------:R-:W-:Y:S01]  /*04e0*/  IMAD.MOV.U32 R16, RZ, RZ, RZ ;  /* 0x000000ffff107224 */ /* 0x000fe200078e00ff */
[----:B------:R-:W-:Y:S01]  /*04f0*/  CS2R R20, SRZ ;  /* 0x0000000000147805 */ /* 0x000fe2000001ff00 */
[----:B------:R-:W-:Y:S01]  /*0500*/  IMAD.MOV.U32 R5, RZ, RZ, RZ ;  /* 0x000000ffff057224 */ /* 0x000fe200078e00ff */
[----:B------:R-:W0:Y:S01]  /*0510*/  LDCU.64 UR16, c[0x0][0x398] ;  /* 0x00007300ff1077ac */ /* 0x000e220008000a00 */
[----:B------:R-:W-:Y:S02]  /*0520*/  IMAD.MOV.U32 R18, RZ, RZ, R49 ;  /* 0x000000ffff127224 */ /* 0x000fe400078e0031 */
[----:B------:R-:W-:Y:S01]  /*0530*/  IMAD.MOV.U32 R19, RZ, RZ, RZ ;  /* 0x000000ffff137224 */ /* 0x000fe200078e00ff */
[----:B------:R-:W1:Y:S01]  /*0540*/  LDCU.64 UR12, c[0x0][0x380] ;  /* 0x00007000ff0c77ac */ /* 0x000e620008000a00 */
[----:B------:R-:W2:Y:S05]  /*0550*/  LDCU.64 UR14, c[0x0][0x390] ;  /* 0x00007200ff0e77ac */ /* 0x000eaa0008000a00 */
.L_x_11:
[----:B------:R-:W-:Y:S02]  /*0560*/  CS2R.32 R17, SR_CLOCKLO ;  /* 0x0000000000117805 */ /* 0x000fe40000005000 */
[----:B-1----:R-:W-:-:S04]  /*0570*/  LEA R12, P0, R18, UR12, 0x4 ;  /* 0x0000000c120c7c11 */ /* 0x002fc8000f8020ff */
[----:B------:R-:W-:-:S06]  /*0580*/  LEA.HI.X R13, R18, UR13, R19, 0x4, P0 ;  /* 0x0000000d120d7c11 */ /* 0x000fcc00080f2413 */
[----:B------:R-:W3:Y:S01]  /*0590*/  LDG.E.128 R12, desc[UR10][R12.64] ;  /* 0x0000000a0c0c7981 */ /* 0x000ee2000c1e1d00 */
[----:B------:R-:W-:Y:S05]  /*05a0*/  WARPSYNC.ALL ;  /* 0x0000000000007948 */ /* 0x000fea0003800000 */
[----:B---3--:R-:W-:Y:S01]  /*05b0*/  FADD R8, R12, R8 ;  /* 0x000000080c087221 */ /* 0x008fe20000000000 */
[----:B------:R-:W-:Y:S01]  /*05c0*/  FADD R7, R13, R7 ;  /* 0x000000070d077221 */ /* 0x000fe20000000000 */
[----:B------:R-:W-:Y:S01]  /*05d0*/  FADD R6, R14, R6 ;  /* 0x000000060e067221 */ /* 0x000fe20000000000 */
[----:B------:R-:W-:Y:S01]  /*05e0*/  FADD R5, R15, R5 ;  /* 0x000000050f057221 */ /* 0x000fe20000000000 */
[----:B------:R-:W-:Y:S08]  /*05f0*/  BAR.SYNC.DEFER_BLOCKING 0x0 ;  /* 0x0000000000007b1d */ /* 0x000ff00000010000 */
[----:B------:R-:W1:Y:S01]  /*0600*/  S2UR UR9, SR_CLOCKLO ;  /* 0x00000000000979c3 */ /* 0x000e620000005000 */
[----:B------:R-:W-:-:S05]  /*0610*/  IADD3 R18, P0, PT, R18, 0x20, RZ ;  /* 0x0000002012127810 */ /* 0x000fca0007f1e0ff */
[----:B------:R-:W-:Y:S01]  /*0620*/  IMAD.X R19, RZ, RZ, R19, P0 ;  /* 0x000000ffff137224 */ /* 0x000fe200000e0613 */
[----:B--2---:R-:W-:-:S04]  /*0630*/  ISETP.GE.U32.AND P0, PT, R18, UR14, PT ;  /* 0x0000000e12007c0c */ /* 0x004fc8000bf06070 */
[----:B------:R-:W-:-:S13]  /*0640*/  ISETP.GE.AND.EX P0, PT, R19, UR15, PT, P0 ;  /* 0x0000000f13007c0c */ /* 0x000fda000bf06300 */
[----:B-1----:R-:W-:Y:S05]  /*0650*/  @P0 BRA `(.L_x_10) ;  /* 0x0000000000340947 */ /* 0x002fea0003800000 */
[----:B------:R-:W-:Y:S02]  /*0660*/  IADD3 R12, PT, PT, -R17, UR9, RZ ;  /* 0x00000009110c7c10 */ /* 0x000fe4000fffe1ff */
[C---:B------:R-:W-:Y:S01]  /*0670*/  LEA R13, R16.reuse, UR8, 0x2 ;  /* 0x00000008100d7c11 */ /* 0x040fe2000f8e10ff */
[----:B------:R-:W-:Y:S01]  /*0680*/  VIADD R16, R16, 0x1 ;  /* 0x0000000110107836 */ /* 0x000fe20000000000 */
[----:B------:R-:W-:-:S03]  /*0690*/  IADD3 R21, P0, PT, R21, 0x14, RZ ;  /* 0x0000001415157810 */ /* 0x000fc60007f1e0ff */
[----:B------:R3:W-:Y:S01]  /*06a0*/  STS [R13], R12 ;  /* 0x0000000c0d007388 */ /* 0x0007e20000000800 */
[----:B------:R-:W-:-:S04]  /*06b0*/  IMAD.HI R14, R16, 0x2aaaaaab, RZ ;  /* 0x2aaaaaab100e7827 */ /* 0x000fc800078e02ff */
[----:B------:R-:W-:Y:S01]  /*06c0*/  IMAD.X R20, RZ, RZ, R20, P0 ;  /* 0x000000ffff147224 */ /* 0x000fe200000e0614 */
[----:B0-----:R-:W-:Y:S02]  /*06d0*/  ISETP.GE.U32.AND P0, PT, R21, UR16, PT ;  /* 0x0000001015007c0c */ /* 0x001fe4000bf06070 */
[----:B------:R-:W-:Y:S02]  /*06e0*/  SHF.R.U32.HI R15, RZ, 0x1f, R14 ;  /* 0x0000001fff0f7819 */ /* 0x000fe4000001160e */
[----:B------:R-:W-:Y:S02]  /*06f0*/  ISETP.GE.AND.EX P0, PT, R20, UR17, PT, P0 ;  /* 0x0000001114007c0c */ /* 0x000fe4000bf06300 */
[----:B------:R-:W-:-:S05]  /*0700*/  LEA.HI R15, R14, R15, RZ, 0x15 ;  /* 0x0000000f0e0f7211 */ /* 0x000fca00078fa8ff */
[----:B------:R-:W-:-:S06]  /*0710*/  IMAD R16, R15, -0x3000, R16 ;  /* 0xffffd0000f107824 */ /* 0x000fcc00078e0210 */
[----:B---3--:R-:W-:Y:S05]  /*0720*/  @!P0 BRA `(.L_x_11) ;  /* 0xfffffffc008c8947 */ /* 0x008fea000383ffff */
.L_x_10:
[----:B------:R-:W-:Y:S05]  /*0730*/  WARPSYNC.ALL ;  /* 0x0000000000007948 */ /* 0x000fea0003800000 */
[----:B------:R-:W1:Y:S01]  /*0740*/  LDCU.64 UR6, c[0x0][0x3a0] ;  /* 0x00007400ff0677ac */ /* 0x000e620008000a00 */
[----:B------:R-:W2:Y:S01]  /*0750*/  S2UR UR5, SR_CgaCtaId ;  /* 0x00000000000579c3 */ /* 0x000ea20000008800 */
[----:B------:R-:W-:Y:S01]  /*0760*/  UMOV UR4, 0x400 ;  /* 0x0000040000047882 */ /* 0x000fe20000000000 */
[----:B-1----:R-:W-:-:S04]  /*0770*/  UIADD3 UR6, UP0, UPT, UR6, 0x40, URZ ;  /* 0x0000004006067890 */ /* 0x002fc8000ff1e0ff */
[----:B------:R-:W-:Y:S02]  /*0780*/  UIADD3.X UR7, UPT, UPT, URZ, UR7, URZ, UP0, !UPT ;  /* 0x00000007ff077290 */ /* 0x000fe400087fe4ff */
[----:B------:R-:W-:Y:S01]  /*0790*/  IMAD.U32 R52, RZ, RZ, UR6 ;  /* 0x00000006ff347e24 */ /* 0x000fe2000f8e00ff */
[----:B--2---:R-:W-:-:S03]  /*07a0*/  ULEA UR5, UR5, UR4, 0x18 ;  /* 0x0000000405057291 */ /* 0x004fc6000f8ec0ff */
[----:B------:R-:W-:Y:S01]  /*07b0*/  IMAD.U32 R53, RZ, RZ, UR7 ;  /* 0x00000007ff357e24 */ /* 0x000fe2000f8e00ff */
[----:B------:R-:W-:Y:S01]  /*07c0*/  UIADD3 UR5, UPT, UPT, UR5, 0x40, URZ ;  /* 0x0000004005057890 */ /* 0x000fe2000fffe0ff */
[----:B------:R-:W-:Y:S01]  /*07d0*/  UMOV UR4, URZ ;  /* 0x000000ff00047c82 */ /* 0x000fe20008000000 */
[----:B------:R-:W-:Y:S10]  /*07e0*/  BAR.SYNC.DEFER_BLOCKING 0x0 ;  /* 0x0000000000007b1d */ /* 0x000ff40000010000 */
.L_x_12:
[----:B-1----:R-:W1:Y:S01]  /*07f0*/  LDS.128 R24, [UR5+-0x40] ;  /* 0xffffc005ff187984 */ /* 0x002e620008000c00 */
[----:B------:R-:W-:Y:S01]  /*0800*/  MOV R50, R52 ;  /* 0x0000003400327202 */ /* 0x000fe20000000f00 */
[----:B------:R-:W-:Y:S01]  /*0810*/  IMAD.MOV.U32 R51, RZ, RZ, R53 ;  /* 0x000000ffff337224 */ /* 0x000fe200078e0035 */
[----:B------:R-:W-:Y:S01]  /*0820*/  UIADD3 UR4, UPT, UPT, UR4, 0x20, URZ ;  /* 0x0000002004047890 */ /* 0x000fe2000fffe0ff */
[----:B------:R-:W2:Y:S01]  /*0830*/  LDS.128 R16, [UR5+-0x30] ;  /* 0xffffd005ff107984 */ /* 0x000ea20008000c00 */
[----:B------:R-:W-:Y:S02]  /*0840*/  IADD3 R52, P0, PT, R50, 0x80, RZ ;  /* 0x0000008032347810 */ /* 0x000fe40007f1e0ff */
[----:B------:R-:W-:Y:S01]  /*0850*/  UISETP.NE.AND UP0, UPT, UR4, 0x3000, UPT ;  /* 0x000030000400788c */ /* 0x000fe2000bf05270 */
[----:B------:R-:W3:Y:S02]  /*0860*/  LDS.128 R20, [UR5+-0x20] ;  /* 0xffffe005ff147984 */ /* 0x000ee40008000c00 */
[----:B------:R-:W-:-:S02]  /*0870*/  IMAD.X R53, RZ, RZ, R51, P0 ;  /* 0x000000ffff357224 */ /* 0x000fc400000e0633 */
[----:B------:R-:W4:Y:S04]  /*0880*/  LDS.128 R12, [UR5+-0x10] ;  /* 0xfffff005ff0c7984 */ /* 0x000f280008000c00 */
[----:B-1----:R-:W-:Y:S04]  /*0890*/  STG.E desc[UR10][R50.64+-0x40], R24 ;  /* 0xffffc01832007986 */ /* 0x002fe8000c10190a */
[----:B------:R-:W-:Y:S04]  /*08a0*/  STG.E desc[UR10][R50.64+-0x3c], R25 ;  /* 0xffffc41932007986 */ /* 0x000fe8000c10190a */
[----:B------:R-:W-:Y:S04]  /*08b0*/  STG.E desc[UR10][R50.64+-0x38], R26 ;  /* 0xffffc81a32007986 */ /* 0x000fe8000c10190a */
[----:B------:R-:W-:Y:S04]  /*08c0*/  STG.E desc[UR10][R50.64+-0x34], R27 ;  /* 0xffffcc1b32007986 */ /* 0x000fe8000c10190a */
[----:B--2---:R-:W-:Y:S04]  /*08d0*/  STG.E desc[UR10][R50.64+-0x30], R16 ;  /* 0xffffd01032007986 */ /* 0x004fe8000c10190a */
[----:B------:R-:W-:Y:S04]  /*08e0*/  STG.E desc[UR10][R50.64+-0x2c], R17 ;  /* 0xffffd41132007986 */ /* 0x000fe8000c10190a */
[----:B------:R-:W-:Y:S04]  /*08f0*/  STG.E desc[UR10][R50.64+-0x28], R18 ;  /* 0xffffd81232007986 */ /* 0x000fe8000c10190a */
[----:B------:R-:W-:Y:S04]  /*0900*/  STG.E desc[UR10][R50.64+-0x24], R19 ;  /* 0xffffdc1332007986 */ /* 0x000fe8000c10190a */
[----:B---3--:R-:W-:Y:S04]  /*0910*/  STG.E desc[UR10][R50.64+-0x20], R20 ;  /* 0xffffe01432007986 */ /* 0x008fe8000c10190a */
[----:B------:R-:W-:Y:S04]  /*0920*/  STG.E desc[UR10][R50.64+-0x1c], R21 ;  /* 0xffffe41532007986 */ /* 0x000fe8000c10190a */
[----:B------:R-:W-:Y:S04]  /*0930*/  STG.E desc[UR10][R50.64+-0x18], R22 ;  /* 0xffffe81632007986 */ /* 0x000fe8000c10190a */
[----:B------:R-:W-:Y:S04]  /*0940*/  STG.E desc[UR10][R50.64+-0x14], R23 ;  /* 0xffffec1732007986 */ /* 0x000fe8000c10190a */
[----:B----4-:R-:W-:Y:S04]  /*0950*/  STG.E desc[UR10][R50.64+-0x10], R12 ;  /* 0xfffff00c32007986 */ /* 0x010fe8000c10190a */
[----:B------:R-:W-:Y:S04]  /*0960*/  STG.E desc[UR10][R50.64+-0xc], R13 ;  /* 0xfffff40d32007986 */ /* 0x000fe8000c10190a */
[----:B------:R-:W-:Y:S04]  /*0970*/  STG.E desc[UR10][R50.64+-0x8], R14 ;  /* 0xfffff80e32007986 */ /* 0x000fe8000c10190a */
[----:B------:R-:W-:Y:S04]  /*0980*/  STG.E desc[UR10][R50.64+-0x4], R15 ;  /* 0xfffffc0f32007986 */ /* 0x000fe8000c10190a */
[----:B------:R-:W1:Y:S04]  /*0990*/  LDS.128 R24, [UR5] ;  /* 0x00000005ff187984 */ /* 0x000e680008000c00 */
[----:B------:R-:W2:Y:S04]  /*09a0*/  LDS.128 R16, [UR5+0x10] ;  /* 0x00001005ff107984 */ /* 0x000ea80008000c00 */
[----:B------:R-:W3:Y:S04]  /*09b0*/  LDS.128 R12, [UR5+0x20] ;  /* 0x00002005ff0c7984 */ /* 0x000ee80008000c00 */
[----:B------:R-:W4:Y:S01]  /*09c0*/  LDS.128 R20, [UR5+0x30] ;  /* 0x00003005ff147984 */ /* 0x000f220008000c00 */
[----:B------:R-:W-:-:S03]  /*09d0*/  UIADD3 UR5, UPT, UPT, UR5, 0x80, URZ ;  /* 0x0000008005057890 */ /* 0x000fc6000fffe0ff */
[----:B-1----:R1:W-:Y:S04]  /*09e0*/  STG.E desc[UR10][R50.64], R24 ;  /* 0x0000001832007986 */ /* 0x0023e8000c10190a */
[----:B------:R1:W-:Y:S04]  /*09f0*/  STG.E desc[UR10][R50.64+0x4], R25 ;  /* 0x0000041932007986 */ /* 0x0003e8000c10190a */
[----:B------:R1:W-:Y:S04]  /*0a00*/  STG.E desc[UR10][R50.64+0x8], R26 ;  /* 0x0000081a32007986 */ /* 0x0003e8000c10190a */
[----:B------:R1:W-:Y:S04]  /*0a10*/  STG.E desc[UR10][R50.64+0xc], R27 ;  /* 0x00000c1b32007986 */ /* 0x0003e8000c10190a */
[----:B--2---:R1:W-:Y:S04]  /*0a20*/  STG.E desc[UR10][R50.64+0x10], R16 ;  /* 0x0000101032007986 */ /* 0x0043e8000c10190a */
[----:B------:R1:W-:Y:S04]  /*0a30*/  STG.E desc[UR10][R50.64+0x14], R17 ;  /* 0x0000141132007986 */ /* 0x0003e8000c10190a */
[----:B------:R1:W-:Y:S04]  /*0a40*/  STG.E desc[UR10][R50.64+0x18], R18 ;  /* 0x0000181232007986 */ /* 0x0003e8000c10190a */
[----:B------:R1:W-:Y:S04]  /*0a50*/  STG.E desc[UR10][R50.64+0x1c], R19 ;  /* 0x00001c1332007986 */ /* 0x0003e8000c10190a */
[----:B---3--:R1:W-:Y:S04]  /*0a60*/  STG.E desc[UR10][R50.64+0x20], R12 ;  /* 0x0000200c32007986 */ /* 0x0083e8000c10190a */
[----:B------:R1:W-:Y:S04]  /*0a70*/  STG.E desc[UR10][R50.64+0x24], R13 ;  /* 0x0000240d32007986 */ /* 0x0003e8000c10190a */
[----:B------:R1:W-:Y:S04]  /*0a80*/  STG.E desc[UR10][R50.64+0x28], R14 ;  /* 0x0000280e32007986 */ /* 0x0003e8000c10190a */
[----:B------:R1:W-:Y:S04]  /*0a90*/  STG.E desc[UR10][R50.64+0x2c], R15 ;  /* 0x00002c0f32007986 */ /* 0x0003e8000c10190a */
[----:B----4-:R1:W-:Y:S04]  /*0aa0*/  STG.E desc[UR10][R50.64+0x30], R20 ;  /* 0x0000301432007986 */ /* 0x0103e8000c10190a */
[----:B------:R1:W-:Y:S04]  /*0ab0*/  STG.E desc[UR10][R50.64+0x34], R21 ;  /* 0x0000341532007986 */ /* 0x0003e8000c10190a */
[----:B------:R1:W-:Y:S04]  /*0ac0*/  STG.E desc[UR10][R50.64+0x38], R22 ;  /* 0x0000381632007986 */ /* 0x0003e8000c10190a */
[----:B------:R1:W-:Y:S01]  /*0ad0*/  STG.E desc[UR10][R50.64+0x3c], R23 ;  /* 0x00003c1732007986 */ /* 0x0003e2000c10190a */
[----:B------:R-:W-:Y:S05]  /*0ae0*/  BRA.U UP0, `(.L_x_12) ;  /* 0xfffffffd00407547 */ /* 0x000fea000b83ffff */
[----:B------:R-:W-:Y:S05]  /*0af0*/  BRA `(.L_x_13) ;  /* 0x00000008002c7947 */ /* 0x000fea0003800000 */
.L_x_4:
        /* <DEDUP_REMOVED lines=8> */
[----:B------:R-:W-:Y:S02]  /*0b80*/  CS2R R46, SRZ ;  /* 0x00000000002e7805 */ /* 0x000fe4000001ff00 */
[----:B------:R-:W-:Y:S02]  /*0b90*/  CS2R R44, SRZ ;  /* 0x00000000002c7805 */ /* 0x000fe4000001ff00 */
[----:B------:R-:W-:Y:S02]  /*0ba0*/  CS2R R42, SRZ ;  /* 0x00000000002a7805 */ /* 0x000fe4000001ff00 */
[----:B------:R-:W-:Y:S02]  /*0bb0*/  CS2R R40, SRZ ;  /* 0x0000000000287805 */ /* 0x000fe4000001ff00 */
[----:B------:R-:W-:Y:S02]  /*0bc0*/  CS2R R38, SRZ ;  /* 0x0000000000267805 */ /* 0x000fe4000001ff00 */
[----:B------:R-:W-:-:S02]  /*0bd0*/  CS2R R36, SRZ ;  /* 0x0000000000247805 */ /* 0x000fc4000001ff00 */
[----:B------:R-:W-:Y:S02]  /*0be0*/  CS2R R34, SRZ ;  /* 0x0000000000227805 */ /* 0x000fe4000001ff00 */
[----:B------:R-:W-:Y:S02]  /*0bf0*/  CS2R R32, SRZ ;  /* 0x0000000000207805 */ /* 0x000fe4000001ff00 */
[----:B------:R-:W-:Y:S02]  /*0c00*/  CS2R R30, SRZ ;  /* 0x00000000001e7805 */ /* 0x000fe4000001ff00 */
[----:B------:R-:W-:Y:S02]  /*0c10*/  CS2R R28, SRZ ;  /* 0x00000000001c7805 */ /* 0x000fe4000001ff00 */
[----:B------:R-:W-:Y:S02]  /*0c20*/  CS2R R10, SRZ ;  /* 0x00000000000a7805 */ /* 0x000fe4000001ff00 */
[----:B------:R-:W-:Y:S01]  /*0c30*/  CS2R R8, SRZ ;  /* 0x0000000000087805 */ /* 0x000fe2000001ff00 */
[----:B------:R-:W-:Y:S01]  /*0c40*/  IMAD.MOV.U32 R0, RZ, RZ, RZ ;  /* 0x000000ffff007224 */ /* 0x000fe200078e00ff */
[----:B------:R-:W-:-:S02]  /*0c50*/  CS2R R2, SRZ ;  /* 0x0000000000027805 */ /* 0x000fc4000001ff00 */
[----:B------:R-:W-:Y:S02]  /*0c60*/  CS2R R4, SRZ ;  /* 0x0000000000047805 */ /* 0x000fe4000001ff00 */
[----:B------:R-:W-:Y:S01]  /*0c70*/  CS2R R6, SRZ ;  /* 0x0000000000067805 */ /* 0x000fe2000001ff00 */
[----:B------:R-:W-:Y:S01]  /*0c80*/  IMAD.MOV.U32 R13, RZ, RZ, R49 ;  /* 0x000000ffff0d7224 */ /* 0x000fe200078e0031 */
[----:B------:R-:W0:Y:S01]  /*0c90*/  LDCU.64 UR8, c[0x0][0x380] ;  /* 0x00007000ff0877ac */ /* 0x000e220008000a00 */
[----:B------:R-:W-:Y:S01]  /*0ca0*/  IMAD.MOV.U32 R14, RZ, RZ, RZ ;  /* 0x000000ffff0e7224 */ /* 0x000fe200078e00ff */
[----:B------:R-:W1:Y:S01]  /*0cb0*/  LDCU.64 UR12, c[0x0][0x390] ;  /* 0x00007200ff0c77ac */ /* 0x000e620008000a00 */
[----:B------:R-:W-:Y:S01]  /*0cc0*/  UMOV UR4, URZ ;  /* 0x000000ff00047c82 */ /* 0x000fe20008000000 */
[----:B------:R-:W-:-:S05]  /*0cd0*/  UMOV UR5, URZ ;  /* 0x000000ff00057c82 */ /* 0x000fca0008000000 */
.L_x_14:
[C---:B0-----:R-:W-:Y:S02]  /*0ce0*/  LEA R16, P0, R13.reuse, UR8, 0x4 ;  /* 0x000000080d107c11 */ /* 0x041fe4000f8020ff */
[----:B------:R-:W-:Y:S02]  /*0cf0*/  IADD3 R12, P1, PT, R50, R13, RZ ;  /* 0x0000000d320c7210 */ /* 0x000fe40007f3e0ff */
[--C-:B------:R-:W-:Y:S02]  /*0d00*/  LEA.HI.X R17, R13, UR9, R14.reuse, 0x4, P0 ;  /* 0x000000090d117c11 */ /* 0x100fe400080f240e */
[----:B-1----:R-:W-:Y:S01]  /*0d10*/  ISETP.GE.U32.AND P0, PT, R12, UR12, PT ;  /* 0x0000000c0c007c0c */ /* 0x002fe2000bf06070 */
[----:B------:R-:W-:-:S03]  /*0d20*/  IMAD.X R14, RZ, RZ, R14, P1 ;  /* 0x000000ffff0e7224 */ /* 0x000fc600008e060e */
[----:B------:R-:W2:Y:S02]  /*0d30*/  LDG.E.128 R16, desc[UR10][R16.64] ;  /* 0x0000000a10107981 */ /* 0x000ea4000c1e1d00 */
[----:B------:R-:W-:-:S04]  /*0d40*/  ISETP.GE.AND.EX P0, PT, R14, UR13, PT, P0 ;  /* 0x0000000d0e007c0c */ /* 0x000fc8000bf06300 */
[----:B------:R-:W-:Y:S02]  /*0d50*/  SEL R13, R12, R49, !P0 ;  /* 0x000000310c0d7207 */ /* 0x000fe40004000000 */
[----:B------:R-:W-:Y:S02]  /*0d60*/  SEL R14, R14, RZ, !P0 ;  /* 0x000000ff0e0e7207 */ /* 0x000fe40004000000 */
[C---:B------:R-:W-:Y:S02]  /*0d70*/  LEA R20, P0, R13.reuse, UR8, 0x4 ;  /* 0x000000080d147c11 */ /* 0x040fe4000f8020ff */
[----:B------:R-:W-:Y:S02]  /*0d80*/  IADD3 R12, P1, PT, R50, R13, RZ ;  /* 0x0000000d320c7210 */ /* 0x000fe40007f3e0ff */
[--C-:B------:R-:W-:Y:S02]  /*0d90*/  LEA.HI.X R21, R13, UR9, R14.reuse, 0x4, P0 ;  /* 0x000000090d157c11 */ /* 0x100fe400080f240e */
[----:B------:R-:W-:Y:S01]  /*0da0*/  ISETP.GE.U32.AND P0, PT, R12, UR12, PT ;  /* 0x0000000c0c007c0c */ /* 0x000fe2000bf06070 */
[----:B------:R-:W-:-:S03]  /*0db0*/  IMAD.X R14, RZ, RZ, R14, P1 ;  /* 0x000000ffff0e7224 */ /* 0x000fc600008e060e */
[----:B------:R-:W3:Y:S02]  /*0dc0*/  LDG.E.128 R20, desc[UR10][R20.64] ;  /* 0x0000000a14147981 */ /* 0x000ee4000c1e1d00 */
[----:B------:R-:W-:-:S04]  /*0dd0*/  ISETP.GE.AND.EX P0, PT, R14, UR13, PT, P0 ;  /* 0x0000000d0e007c0c */ /* 0x000fc8000bf06300 */
[----:B------:R-:W-:Y:S02]  /*0de0*/  SEL R13, R12, R49, !P0 ;  /* 0x000000310c0d7207 */ /* 0x000fe40004000000 */
[----:B------:R-:W-:Y:S02]  /*0df0*/  SEL R12, R14, RZ, !P0 ;  /* 0x000000ff0e0c7207 */ /* 0x000fe40004000000 */
[----:B------:R-:W-:-:S04]  /*0e00*/  LEA R24, P0, R13, UR8, 0x4 ;  /* 0x000000080d187c11 */ /* 0x000fc8000f8020ff */
[----:B------:R-:W-:-:S06]  /*0e10*/  LEA.HI.X R25, R13, UR9, R12, 0x4, P0 ;  /* 0x000000090d197c11 */ /* 0x000fcc00080f240c */
[----:B------:R-:W4:Y:S01]  /*0e20*/  LDG.E.128 R24, desc[UR10][R24.64] ;  /* 0x0000000a18187981 */ /* 0x000f22000c1e1d00 */
[----:B------:R-:W-:-:S04]  /*0e30*/  IADD3 R52, P1, PT, R50, R13, RZ ;  /* 0x0000000d32347210 */ /* 0x000fc80007f3e0ff */
[----:B------:R-:W-:Y:S01]  /*0e40*/  ISETP.GE.U32.AND P0, PT, R52, UR12, PT ;  /* 0x0000000c34007c0c */ /* 0x000fe2000bf06070 */
[----:B------:R-:W-:-:S05]  /*0e50*/  IMAD.X R51, RZ, RZ, R12, P1 ;  /* 0x000000ffff337224 */ /* 0x000fca00008e060c */
[----:B------:R-:W-:-:S04]  /*0e60*/  ISETP.GE.AND.EX P0, PT, R51, UR13, PT, P0 ;  /* 0x0000000d33007c0c */ /* 0x000fc8000bf06300 */
[----:B------:R-:W-:Y:S02]  /*0e70*/  SEL R52, R52, R49, !P0 ;  /* 0x0000003134347207 */ /* 0x000fe40004000000 */
[----:B------:R-:W-:Y:S02]  /*0e80*/  SEL R51, R51, RZ, !P0 ;  /* 0x000000ff33337207 */ /* 0x000fe40004000000 */
[----:B------:R-:W-:-:S04]  /*0e90*/  LEA R12, P0, R52, UR8, 0x4 ;  /* 0x00000008340c7c11 */ /* 0x000fc8000f8020ff */
[----:B------:R-:W-:-:S06]  /*0ea0*/  LEA.HI.X R13, R52, UR9, R51, 0x4, P0 ;  /* 0x00000009340d7c11 */ /* 0x000fcc00080f2433 */
[----:B------:R-:W5:Y:S01]  /*0eb0*/  LDG.E.128 R12, desc[UR10][R12.64] ;  /* 0x0000000a0c0c7981 */ /* 0x000f62000c1e1d00 */
[----:B------:R-:W-:-:S04]  /*0ec0*/  IADD3 R52, P0, PT, R50, R52, RZ ;  /* 0x0000003432347210 */ /* 0x000fc80007f1e0ff */
[----:B------:R-:W-:Y:S02]  /*0ed0*/  IADD3.X R51, PT, PT, RZ, R51, RZ, P0, !PT ;  /* 0x00000033ff337210 */ /* 0x000fe400007fe4ff */
[----:B------:R-:W-:-:S04]  /*0ee0*/  ISETP.GE.U32.AND P0, PT, R52, UR12, PT ;  /* 0x0000000c34007c0c */ /* 0x000fc8000bf06070 */
[----:B------:R-:W-:Y:S01]  /*0ef0*/  ISETP.GE.AND.EX P0, PT, R51, UR13, PT, P0 ;  /* 0x0000000d33007c0c */ /* 0x000fe2000bf06300 */
[----:B--2---:R-:W-:-:S03]  /*0f00*/  FADD R7, R17, R7 ;  /* 0x0000000711077221 */ /* 0x004fc60000000000 */
[----:B------:R-:W-:Y:S01]  /*0f10*/  SEL R17, R52, R49, !P0 ;  /* 0x0000003134117207 */ /* 0x000fe20004000000 */
[----:B------:R-:W-:-:S03]  /*0f20*/  FADD R8, R16, R8 ;  /* 0x0000000810087221 */ /* 0x000fc60000000000 */
[----:B------:R-:W-:Y:S01]  /*0f30*/  IADD3 R16, P1, PT, R50, R17, RZ ;  /* 0x0000001132107210 */ /* 0x000fe20007f3e0ff */
[----:B------:R-:W-:Y:S01]  /*0f40*/  FADD R6, R18, R6 ;  /* 0x0000000612067221 */ /* 0x000fe20000000000 */
[----:B---3--:R-:W-:Y:S01]  /*0f50*/  FADD R4, R20, R4 ;  /* 0x0000000414047221 */ /* 0x008fe20000000000 */
[----:B------:R-:W-:Y:S02]  /*0f60*/  SEL R20, R51, RZ, !P0 ;  /* 0x000000ff33147207 */ /* 0x000fe40004000000 */
[----:B------:R-:W-:-:S03]  /*0f70*/  ISETP.GE.U32.AND P0, PT, R16, UR12, PT ;  /* 0x0000000c10007c0c */ /* 0x000fc6000bf06070 */
[----:B------:R-:W-:Y:S02]  /*0f80*/  IMAD.X R18, RZ, RZ, R20, P1 ;  /* 0x000000ffff127224 */ /* 0x000fe400008e0614 */
[----:B------:R-:W-:-:S03]  /*0f90*/  FADD R5, R19, R5 ;  /* 0x0000000513057221 */ /* 0x000fc60000000000 */
[----:B------:R-:W-:Y:S01]  /*0fa0*/  ISETP.GE.AND.EX P0, PT, R18, UR13, PT, P0 ;  /* 0x0000000d12007c0c */ /* 0x000fe2000bf06300 */
[----:B------:R-:W-:-:S03]  /*0fb0*/  FADD R2, R22, R2 ;  /* 0x0000000216027221 */ /* 0x000fc60000000000 */
[----:B------:R-:W-:Y:S02]  /*0fc0*/  SEL R19, R16, R49, !P0 ;  /* 0x0000003110137207 */ /* 0x000fe40004000000 */
[----:B------:R-:W-:Y:S02]  /*0fd0*/  SEL R18, R18, RZ, !P0 ;  /* 0x000000ff12127207 */ /* 0x000fe40004000000 */
[----:B------:R-:W-:Y:S01]  /*0fe0*/  IADD3 R22, P1, PT, R50, R19, RZ ;  /* 0x0000001332167210 */ /* 0x000fe20007f3e0ff */
[----:B----4-:R-:W-:-:S03]  /*0ff0*/  FADD R9, R24, R9 ;  /* 0x0000000918097221 */ /* 0x010fc60000000000 */
[----:B------:R-:W-:Y:S01]  /*1000*/  ISETP.GE.U32.AND P0, PT, R22, UR12, PT ;  /* 0x0000000c16007c0c */ /* 0x000fe2000bf06070 */
[----:B------:R-:W-:Y:S02]  /*1010*/  IMAD.X R24, RZ, RZ, R18, P1 ;  /* 0x000000ffff187224 */ /* 0x000fe400008e0612 */
[----:B------:R-:W-:-:S03]  /*1020*/  FADD R3, R21, R3 ;  /* 0x0000000315037221 */ /* 0x000fc60000000000 */
[----:B------:R-:W-:Y:S02]  /*1030*/  ISETP.GE.AND.EX P0, PT, R24, UR13, PT, P0 ;  /* 0x0000000d18007c0c */ /* 0x000fe4000bf06300 */
[C---:B------:R-:W-:Y:S02]  /*1040*/  LEA R16, P1, R17.reuse, UR8, 0x4 ;  /* 0x0000000811107c11 */ /* 0x040fe4000f8220ff */
[----:B------:R-:W-:Y:S02]  /*1050*/  SEL R21, R22, R49, !P0 ;  /* 0x0000003116157207 */ /* 0x000fe40004000000 */
[----:B------:R-:W-:Y:S02]  /*1060*/  LEA.HI.X R17, R17, UR9, R20, 0x4, P1 ;  /* 0x0000000911117c11 */ /* 0x000fe400088f2414 */
[----:B------:R-:W-:Y:S02]  /*1070*/  SEL R24, R24, RZ, !P0 ;  /* 0x000000ff18187207 */ /* 0x000fe40004000000 */
[----:B------:R-:W-:-:S02]  /*1080*/  IADD3 R52, P2, PT, R50, R21, RZ ;  /* 0x0000001532347210 */ /* 0x000fc40007f5e0ff */
[----:B------:R-:W-:-:S03]  /*1090*/  LEA R20, P0, R21, UR8, 0x4 ;  /* 0x0000000815147c11 */ /* 0x000fc6000f8020ff */
[--C-:B------:R-:W-:Y:S01]  /*10a0*/  IMAD.X R51, RZ, RZ, R24.reuse, P2 ;  /* 0x000000ffff337224 */ /* 0x100fe200010e0618 */
[----:B------:R-:W-:Y:S02]  /*10b0*/  LEA.HI.X R21, R21, UR9, R24, 0x4, P0 ;  /* 0x0000000915157c11 */ /* 0x000fe400080f2418 */
[----:B------:R-:W-:-:S04]  /*10c0*/  ISETP.GE.U32.AND P0, PT, R52, UR12, PT ;  /* 0x0000000c34007c0c */ /* 0x000fc8000bf06070 */
[----:B------:R-:W-:-:S04]  /*10d0*/  ISETP.GE.AND.EX P0, PT, R51, UR13, PT, P0 ;  /* 0x0000000d33007c0c */ /* 0x000fc8000bf06300 */
[----:B------:R-:W-:Y:S02]  /*10e0*/  SEL R52, R52, R49, !P0 ;  /* 0x0000003134347207 */ /* 0x000fe40004000000 */
[----:B------:R-:W-:Y:S02]  /*10f0*/  SEL R51, R51, RZ, !P0 ;  /* 0x000000ff33337207 */ /* 0x000fe40004000000 */
[----:B------:R-:W-:Y:S02]  /*1100*/  LEA R22, P1, R19, UR8, 0x4 ;  /* 0x0000000813167c11 */ /* 0x000fe4000f8220ff */
[C---:B------:R-:W-:Y:S01]  /*1110*/  LEA R24, P0, R52.reuse, UR8, 0x4 ;  /* 0x0000000834187c11 */ /* 0x040fe2000f8020ff */
[----:B------:R-:W-:Y:S01]  /*1120*/  FADD R0, R23, R0 ;  /* 0x0000000017007221 */ /* 0x000fe20000000000 */
[----:B------:R-:W-:Y:S01]  /*1130*/  FADD R10, R25, R10 ;  /* 0x0000000a190a7221 */ /* 0x000fe20000000000 */
[----:B------:R-:W-:Y:S02]  /*1140*/  LEA.HI.X R23, R19, UR9, R18, 0x4, P1 ;  /* 0x0000000913177c11 */ /* 0x000fe400088f2412 */
[----:B------:R-:W-:Y:S01]  /*1150*/  LEA.HI.X R25, R52, UR9, R51, 0x4, P0 ;  /* 0x0000000934197c11 */ /* 0x000fe200080f2433 */
[----:B-----5:R-:W-:Y:S01]  /*1160*/  FADD R29, R12, R29 ;  /* 0x0000001d0c1d7221 */ /* 0x020fe20000000000 */
[----:B------:R-:W-:Y:S01]  /*1170*/  FADD R30, R13, R30 ;  /* 0x0000001e0d1e7221 */ /* 0x000fe20000000000 */
[----:B------:R-:W-:Y:S01]  /*1180*/  FADD R31, R14, R31 ;  /* 0x0000001f0e1f7221 */ /* 0x000fe20000000000 */
[----:B------:R-:W-:Y:S01]  /*1190*/  FADD R32, R15, R32 ;  /* 0x000000200f207221 */ /* 0x000fe20000000000 */
[----:B------:R-:W-:Y:S01]  /*11a0*/  FADD R11, R26, R11 ;  /* 0x0000000b1a0b7221 */ /* 0x000fe20000000000 */
[----:B------:R-:W-:Y:S01]  /*11b0*/  FADD R28, R27, R28 ;  /* 0x0000001c1b1c7221 */ /* 0x000fe20000000000 */
[----:B------:R-:W2:Y:S04]  /*11c0*/  LDG.E.128 R12, desc[UR10][R22.64] ;  /* 0x0000000a160c7981 */ /* 0x000ea8000c1e1d00 */
[----:B------:R-:W3:Y:S04]  /*11d0*/  LDG.E.128 R16, desc[UR10][R16.64] ;  /* 0x0000000a10107981 */ /* 0x000ee8000c1e1d00 */
[----:B------:R-:W4:Y:S04]  /*11e0*/  LDG.E.128 R24, desc[UR10][R24.64] ;  /* 0x0000000a18187981 */ /* 0x000f28000c1e1d00 */
[----:B------:R-:W5:Y:S01]  /*11f0*/  LDG.E.128 R20, desc[UR10][R20.64] ;  /* 0x0000000a14147981 */ /* 0x000f62000c1e1d00 */
[----:B------:R-:W-:Y:S01]  /*1200*/  UIADD3 UR4, UP0, UPT, UR4, 0x8, URZ ;  /* 0x0000000804047890 */ /* 0x000fe2000ff1e0ff */
[----:B------:R-:W-:-:S03]  /*1210*/  IADD3 R52, P0, PT, R50, R52, RZ ;  /* 0x0000003432347210 */ /* 0x000fc60007f1e0ff */
[----:B------:R-:W-:Y:S02]  /*1220*/  UIADD3.X UR5, UPT, UPT, URZ, UR5, URZ, UP0, !UPT ;  /* 0x00000005ff057290 */ /* 0x000fe400087fe4ff */
[----:B------:R-:W-:Y:S01]  /*1230*/  UISETP.GE.U32.AND UP0, UPT, UR4, UR6, UPT ;  /* 0x000000060400728c */ /* 0x000fe2000bf06070 */
[----:B------:R-:W-:-:S03]  /*1240*/  IMAD.X R51, RZ, RZ, R51, P0 ;  /* 0x000000ffff337224 */ /* 0x000fc600000e0633 */
[----:B------:R-:W-:Y:S01]  /*1250*/  UISETP.GE.AND.EX UP0, UPT, UR5, UR7, UPT, UP0 ;  /* 0x000000070500728c */ /* 0x000fe2000bf06300 */
[----:B------:R-:W-:-:S04]  /*1260*/  ISETP.GE.U32.AND P0, PT, R52, UR12, PT ;  /* 0x0000000c34007c0c */ /* 0x000fc8000bf06070 */
[----:B------:R-:W-:Y:S01]  /*1270*/  ISETP.GE.AND.EX P0, PT, R51, UR13, PT, P0 ;  /* 0x0000000d33007c0c */ /* 0x000fe2000bf06300 */
[----:B--2---:R-:W-:Y:S01]  /*1280*/  FADD R38, R13, R38 ;  /* 0x000000260d267221 */ /* 0x004fe20000000000 */
[----:B------:R-:W-:Y:S01]  /*1290*/  FADD R39, R14, R39 ;  /* 0x000000270e277221 */ /* 0x000fe20000000000 */
[----:B------:R-:W-:Y:S01]  /*12a0*/  FADD R37, R12, R37 ;  /* 0x000000250c257221 */ /* 0x000fe20000000000 */
[----:B------:R-:W-:Y:S01]  /*12b0*/  FADD R40, R15, R40 ;  /* 0x000000280f287221 */ /* 0x000fe20000000000 */
[----:B---3--:R-:W-:Y:S01]  /*12c0*/  FADD R33, R16, R33 ;  /* 0x0000002110217221 */ /* 0x008fe20000000000 */
[----:B------:R-:W-:Y:S01]  /*12d0*/  FADD R34, R17, R34 ;  /* 0x0000002211227221 */ /* 0x000fe20000000000 */
[----:B------:R-:W-:Y:S01]  /*12e0*/  FADD R35, R18, R35 ;  /* 0x0000002312237221 */ /* 0x000fe20000000000 */
[----:B------:R-:W-:Y:S01]  /*12f0*/  FADD R36, R19, R36 ;  /* 0x0000002413247221 */ /* 0x000fe20000000000 */
[----:B----4-:R-:W-:Y:S01]  /*1300*/  FADD R45, R24, R45 ;  /* 0x0000002d182d7221 */ /* 0x010fe20000000000 */
[----:B------:R-:W-:Y:S01]  /*1310*/  FADD R46, R25, R46 ;  /* 0x0000002e192e7221 */ /* 0x000fe20000000000 */
[----:B------:R-:W-:Y:S01]  /*1320*/  FADD R47, R26, R47 ;  /* 0x0000002f1a2f7221 */ /* 0x000fe20000000000 */
[----:B------:R-:W-:Y:S01]  /*1330*/  FADD R48, R27, R48 ;  /* 0x000000301b307221 */ /* 0x000fe20000000000 */
[----:B-----5:R-:W-:Y:S01]  /*1340*/  FADD R41, R20, R41 ;  /* 0x0000002914297221 */ /* 0x020fe20000000000 */
[----:B------:R-:W-:Y:S01]  /*1350*/  FADD R42, R21, R42 ;  /* 0x0000002a152a7221 */ /* 0x000fe20000000000 */
[----:B------:R-:W-:Y:S01]  /*1360*/  FADD R43, R22, R43 ;  /* 0x0000002b162b7221 */ /* 0x000fe20000000000 */
[----:B------:R-:W-:Y:S01]  /*1370*/  FADD R44, R23, R44 ;  /* 0x0000002c172c7221 */ /* 0x000fe20000000000 */
[----:B------:R-:W-:-:S02]  /*1380*/  SEL R13, R52, R49, !P0 ;  /* 0x00000031340d7207 */ /* 0x000fc40004000000 */
[----:B------:R-:W-:Y:S01]  /*1390*/  SEL R14, R51, RZ, !P0 ;  /* 0x000000ff330e7207 */ /* 0x000fe20004000000 */
[----:B------:R-:W-:Y:S06]  /*13a0*/  BRA.U !UP0, `(.L_x_14) ;  /* 0xfffffff9084c7547 */ /* 0x000fec000b83ffff */
.L_x_13:
[----:B-1----:R-:W-:Y:S01]  /*13b0*/  FADD R13, RZ, R8 ;  /* 0x00000008ff0d7221 */ /* 0x002fe20000000000 */
[----:B------:R-:W-:Y:S01]  /*13c0*/  FADD R8, RZ, R7 ;  /* 0x00000007ff087221 */ /* 0x000fe20000000000 */
[----:B------:R-:W-:Y:S01]  /*13d0*/  FADD R7, RZ, R6 ;  /* 0x00000006ff077221 */ /* 0x000fe20000000000 */
[----:B------:R-:W-:Y:S01]  /*13e0*/  FADD R5, RZ, R5 ;  /* 0x00000005ff057221 */ /* 0x000fe20000000000 */
[----:B------:R-:W-:Y:S01]  /*13f0*/  FADD R4, R13, R4 ;  /* 0x000000040d047221 */ /* 0x000fe20000000000 */
[----:B------:R-:W-:Y:S01]  /*1400*/  FADD R3, R8, R3 ;  /* 0x0000000308037221 */ /* 0x000fe20000000000 */
[----:B------:R-:W-:Y:S01]  /*1410*/  FADD R2, R7, R2 ;  /* 0x0000000207027221 */ /* 0x000fe20000000000 */
[----:B------:R-:W-:Y:S01]  /*1420*/  FADD R5, R5, R0 ;  /* 0x0000000005057221 */ /* 0x000fe20000000000 */
[----:B------:R-:W1:Y:S01]  /*1430*/  LDCU.64 UR4, c[0x0][0x388] ;  /* 0x00007100ff0477ac */ /* 0x000e620008000a00 */
[----:B------:R-:W-:Y:S01]  /*1440*/  FADD R4, R4, R9 ;  /* 0x0000000904047221 */ /* 0x000fe20000000000 */
        /* <DEDUP_REMOVED lines=16> */
[----:B-1----:R-:W-:Y:S01]  /*1550*/  LEA R2, P0, R49, UR4, 0x4 ;  /* 0x0000000431027c11 */ /* 0x002fe2000f8020ff */
[----:B------:R-:W-:Y:S01]  /*1560*/  FADD R7, R3, R42 ;  /* 0x0000002a03077221 */ /* 0x000fe20000000000 */
[----:B------:R-:W-:Y:S01]  /*1570*/  FADD R0, R0, R43 ;  /* 0x0000002b00007221 */ /* 0x000fe20000000000 */
[----:B------:R-:W-:Y:S01]  /*1580*/  FADD R5, R5, R44 ;  /* 0x0000002c05057221 */ /* 0x000fe20000000000 */
[----:B------:R-:W-:Y:S01]  /*1590*/  LEA.HI.X R3, R49, UR5, RZ, 0x4, P0 ;  /* 0x0000000531037c11 */ /* 0x000fe200080f24ff */
[----:B------:R-:W-:Y:S01]  /*15a0*/  FADD R8, R4, R45 ;  /* 0x0000002d04087221 */ /* 0x000fe20000000000 */
[----:B------:R-:W-:Y:S01]  /*15b0*/  FADD R9, R7, R46 ;  /* 0x0000002e07097221 */ /* 0x000fe20000000000 */
[----:B------:R-:W-:Y:S01]  /*15c0*/  FADD R10, R0, R47 ;  /* 0x0000002f000a7221 */ /* 0x000fe20000000000 */
[----:B------:R-:W-:-:S05]  /*15d0*/  FADD R11, R5, R48 ;  /* 0x00000030050b7221 */ /* 0x000fca0000000000 */
[----:B------:R-:W-:Y:S01]  /*15e0*/  STG.E.128 desc[UR10][R2.64], R8 ;  /* 0x0000000802007986 */ /* 0x000fe2000c101d0a */
[----:B0-----:R-:W-:Y:S05]  /*15f0*/  EXIT ;  /* 0x000000000000794d */ /* 0x001fea0003800000 */
        .weak           $__internal_0_$__cuda_sm20_div_u16
        .type           $__internal_0_$__cuda_sm20_div_u16,@function
        .size           $__internal_0_$__cuda_sm20_div_u16,(.L_x_16 - $__internal_0_$__cuda_sm20_div_u16)
$__internal_0_$__cuda_sm20_div_u16:
[----:B------:R-:W0:Y:S01]  /*1600*/  I2F.U16 R8, R7 ;  /* 0x0000000700087306 */ /* 0x000e220000101000 */
[----:B------:R-:W-:Y:S01]  /*1610*/  IMAD.MOV.U32 R12, RZ, RZ, 0x4b800000 ;  /* 0x4b800000ff0c7424 */ /* 0x000fe200078e00ff */
[----:B------:R-:W-:Y:S02]  /*1620*/  I2FP.F32.U32.RZ R6, R6 ;  /* 0x0000000600067245 */ /* 0x000fe4000020d000 */
[C---:B0-----:R-:W-:Y:S02]  /*1630*/  FSETP.GEU.AND P1, PT, |R8|.reuse, 1.175494350822287508e-38, PT ;  /* 0x008000000800780b */ /* 0x041fe40003f2e200 */
[----:B------:R-:W-:Y:S02]  /*1640*/  FSETP.GT.AND P0, PT, |R8|, 8.50705917302346158658e+37, PT ;  /* 0x7e8000000800780b */ /* 0x000fe40003f04200 */
[----:B------:R-:W-:-:S04]  /*1650*/  FSEL R12, R12, 1, !P1 ;  /* 0x3f8000000c0c7808 */ /* 0x000fc80004800000 */
[----:B------:R-:W-:Y:S02]  /*1660*/  FSEL R13, R12, 0.25, !P0 ;  /* 0x3e8000000c0d7808 */ /* 0x000fe40004000000 */
[----:B------:R-:W-:Y:S01]  /*1670*/  ISETP.NE.U32.AND P0, PT, R7, RZ, PT ;  /* 0x000000ff0700720c */ /* 0x000fe20003f05070 */
[----:B------:R-:W-:Y:S02]  /*1680*/  IMAD.MOV.U32 R7, RZ, RZ, 0x0 ;  /* 0x00000000ff077424 */ /* 0x000fe400078e00ff */
[----:B------:R-:W-:-:S06]  /*1690*/  FMUL R8, R8, R13 ;  /* 0x0000000d08087220 */ /* 0x000fcc0000400000 */
[----:B------:R-:W0:Y:S02]  /*16a0*/  MUFU.RCP R8, R8 ;  /* 0x0000000800087308 */ /* 0x000e240000001000 */
[----:B0-----:R-:W-:-:S04]  /*16b0*/  FMUL R13, R13, R8 ;  /* 0x000000080d0d7220 */ /* 0x001fc80000400000 */
[----:B------:R-:W-:-:S04]  /*16c0*/  VIADD R13, R13, 0x2 ;  /* 0x000000020d0d7836 */ /* 0x000fc80000000000 */
[----:B------:R-:W-:Y:S01]  /*16d0*/  FMUL.RZ R13, R6, R13 ;  /* 0x0000000d060d7220 */ /* 0x000fe2000040c000 */
[----:B------:R-:W-:-:S05]  /*16e0*/  IMAD.MOV.U32 R6, RZ, RZ, R14 ;  /* 0x000000ffff067224 */ /* 0x000fca00078e000e */
[----:B------:R-:W0:Y:S02]  /*16f0*/  F2I.U32.TRUNC.NTZ R13, R13 ;  /* 0x0000000d000d7305 */ /* 0x000e24000020f000 */
[----:B0-----:R-:W-:Y:S01]  /*1700*/  LOP3.LUT R12, R13, 0xffff, RZ, 0xc0, !PT ;  /* 0x0000ffff0d0c7812 */ /* 0x001fe200078ec0ff */
[----:B------:R-:W-:Y:S01]  /*1710*/  @!P0 IMAD.MOV.U32 R12, RZ, RZ, -0x1 ;  /* 0xffffffffff0c8424 */ /* 0x000fe200078e00ff */
[----:B------:R-:W-:Y:S06]  /*1720*/  RET.REL.NODEC R6 `(_Z14l2_float4_testP6float4S0_llPi) ;  /* 0xffffffe806347950 */ /* 0x000fec0003c3ffff */
.L_x_15:
        /* <DEDUP_REMOVED lines=13> */
.L_x_16:


//--------------------- .nv.shared.reserved.0     --------------------------
	.section	.nv.shared.reserved.0,"aw",@nobits
	.weak		__nv_reservedSMEM_offset_0_alias
	.size		__nv_reservedSMEM_offset_0_alias, 0, 64
	.other		__nv_reservedSMEM_offset_0_alias,@"STO_CUDA_RESERVED_SHARED STV_DEFAULT"
__nv_reservedSMEM_offset_0_alias:
	.zero		0
	.zero		64


//--------------------- .nv.shared._Z14l2_float4_testP6float4S0_llPi --------------------------
	.section	.nv.shared._Z14l2_float4_testP6float4S0_llPi,"aw",@nobits
	.sectionflags	@""
	.align	4
.nv.shared._Z14l2_float4_testP6float4S0_llPi:
	.zero		50176


//--------------------- .nv.constant0._Z20l2_float_stride_testPfS_lll --------------------------
	.section	.nv.constant0._Z20l2_float_stride_testPfS_lll,"a",@progbits
	.sectionflags	@""
	.align	4
.nv.constant0._Z20l2_float_stride_testPfS_lll:
	.zero		936


//--------------------- .nv.constant0._Z14l2_float4_testP6float4S0_llPi --------------------------
	.section	.nv.constant0._Z14l2_float4_testP6float4S0_llPi,"a",@progbits
	.sectionflags	@""
	.align	4
.nv.constant0._Z14l2_float4_testP6float4S0_llPi:
	.zero		936


//--------------------- SYMBOLS --------------------------

	.type		.nv.reservedSmem.offset0,@object
	.size		.nv.reservedSmem.offset0,0x4
	.type		.nv.reservedSmem.cap,@object
	.size		.nv.reservedSmem.cap,0x4
